//
// Generated by NVIDIA NVVM Compiler
//
// Compiler Build ID: CL-36424714
// Cuda compilation tools, release 13.0, V13.0.88
// Based on NVVM 20.0.0
//

.version 9.0
.target sm_100
.address_size 64

	// .globl	_Z26test_boolean_search_kernelP10TestResultP13InvertedIndexP12BooleanQueryjPjPfS5_
.global .align 1 .b8 _ZN34_INTERNAL_1e19f29b_4_k_cu_9d5c139f4cuda3std3__45__cpo5beginE[1];
.global .align 1 .b8 _ZN34_INTERNAL_1e19f29b_4_k_cu_9d5c139f4cuda3std3__45__cpo3endE[1];
.global .align 1 .b8 _ZN34_INTERNAL_1e19f29b_4_k_cu_9d5c139f4cuda3std3__45__cpo6cbeginE[1];
.global .align 1 .b8 _ZN34_INTERNAL_1e19f29b_4_k_cu_9d5c139f4cuda3std3__45__cpo4cendE[1];
.global .align 1 .b8 _ZN34_INTERNAL_1e19f29b_4_k_cu_9d5c139f4cuda3std3__45__cpo6rbeginE[1];
.global .align 1 .b8 _ZN34_INTERNAL_1e19f29b_4_k_cu_9d5c139f4cuda3std3__45__cpo4rendE[1];
.global .align 1 .b8 _ZN34_INTERNAL_1e19f29b_4_k_cu_9d5c139f4cuda3std3__45__cpo7crbeginE[1];
.global .align 1 .b8 _ZN34_INTERNAL_1e19f29b_4_k_cu_9d5c139f4cuda3std3__45__cpo5crendE[1];
.global .align 1 .b8 _ZN34_INTERNAL_1e19f29b_4_k_cu_9d5c139f4cuda3std3__436_GLOBAL__N__1e19f29b_4_k_cu_9d5c139f6ignoreE[1];
.global .align 1 .b8 _ZN34_INTERNAL_1e19f29b_4_k_cu_9d5c139f4cuda3std3__419piecewise_constructE[1];
.global .align 1 .b8 _ZN34_INTERNAL_1e19f29b_4_k_cu_9d5c139f4cuda3std3__48in_placeE[1];
.global .align 1 .b8 _ZN34_INTERNAL_1e19f29b_4_k_cu_9d5c139f4cuda3std3__420unreachable_sentinelE[1];
.global .align 1 .b8 _ZN34_INTERNAL_1e19f29b_4_k_cu_9d5c139f4cuda3std3__47nulloptE[1];
.global .align 1 .b8 _ZN34_INTERNAL_1e19f29b_4_k_cu_9d5c139f4cuda3std3__48unexpectE[1];
.global .align 1 .b8 _ZN34_INTERNAL_1e19f29b_4_k_cu_9d5c139f4cuda3std6ranges3__45__cpo4swapE[1];
.global .align 1 .b8 _ZN34_INTERNAL_1e19f29b_4_k_cu_9d5c139f4cuda3std6ranges3__45__cpo9iter_moveE[1];
.global .align 1 .b8 _ZN34_INTERNAL_1e19f29b_4_k_cu_9d5c139f4cuda3std6ranges3__45__cpo5beginE[1];
.global .align 1 .b8 _ZN34_INTERNAL_1e19f29b_4_k_cu_9d5c139f4cuda3std6ranges3__45__cpo3endE[1];
.global .align 1 .b8 _ZN34_INTERNAL_1e19f29b_4_k_cu_9d5c139f4cuda3std6ranges3__45__cpo6cbeginE[1];
.global .align 1 .b8 _ZN34_INTERNAL_1e19f29b_4_k_cu_9d5c139f4cuda3std6ranges3__45__cpo4cendE[1];
.global .align 1 .b8 _ZN34_INTERNAL_1e19f29b_4_k_cu_9d5c139f4cuda3std6ranges3__45__cpo7advanceE[1];
.global .align 1 .b8 _ZN34_INTERNAL_1e19f29b_4_k_cu_9d5c139f4cuda3std6ranges3__45__cpo9iter_swapE[1];
.global .align 1 .b8 _ZN34_INTERNAL_1e19f29b_4_k_cu_9d5c139f4cuda3std6ranges3__45__cpo4nextE[1];
.global .align 1 .b8 _ZN34_INTERNAL_1e19f29b_4_k_cu_9d5c139f4cuda3std6ranges3__45__cpo4prevE[1];
.global .align 1 .b8 _ZN34_INTERNAL_1e19f29b_4_k_cu_9d5c139f4cuda3std6ranges3__45__cpo4dataE[1];
.global .align 1 .b8 _ZN34_INTERNAL_1e19f29b_4_k_cu_9d5c139f4cuda3std6ranges3__45__cpo5cdataE[1];
.global .align 1 .b8 _ZN34_INTERNAL_1e19f29b_4_k_cu_9d5c139f4cuda3std6ranges3__45__cpo4sizeE[1];
.global .align 1 .b8 _ZN34_INTERNAL_1e19f29b_4_k_cu_9d5c139f4cuda3std6ranges3__45__cpo5ssizeE[1];
.global .align 1 .b8 _ZN34_INTERNAL_1e19f29b_4_k_cu_9d5c139f4cuda3std6ranges3__45__cpo8distanceE[1];
.global .align 1 .b8 _ZN34_INTERNAL_1e19f29b_4_k_cu_9d5c139f6thrust24THRUST_300001_SM_1000_NS8cuda_cub3parE[1];
.global .align 1 .b8 _ZN34_INTERNAL_1e19f29b_4_k_cu_9d5c139f6thrust24THRUST_300001_SM_1000_NS8cuda_cub10par_nosyncE[1];
.global .align 1 .b8 _ZN34_INTERNAL_1e19f29b_4_k_cu_9d5c139f6thrust24THRUST_300001_SM_1000_NS6system6detail10sequential3seqE[1];
.global .align 1 .b8 _ZN34_INTERNAL_1e19f29b_4_k_cu_9d5c139f6thrust24THRUST_300001_SM_1000_NS6system3cpp3parE[1];
.global .align 1 .b8 _ZN34_INTERNAL_1e19f29b_4_k_cu_9d5c139f6thrust24THRUST_300001_SM_1000_NS12placeholders2_1E[1];
.global .align 1 .b8 _ZN34_INTERNAL_1e19f29b_4_k_cu_9d5c139f6thrust24THRUST_300001_SM_1000_NS12placeholders2_2E[1];
.global .align 1 .b8 _ZN34_INTERNAL_1e19f29b_4_k_cu_9d5c139f6thrust24THRUST_300001_SM_1000_NS12placeholders2_3E[1];
.global .align 1 .b8 _ZN34_INTERNAL_1e19f29b_4_k_cu_9d5c139f6thrust24THRUST_300001_SM_1000_NS12placeholders2_4E[1];
.global .align 1 .b8 _ZN34_INTERNAL_1e19f29b_4_k_cu_9d5c139f6thrust24THRUST_300001_SM_1000_NS12placeholders2_5E[1];
.global .align 1 .b8 _ZN34_INTERNAL_1e19f29b_4_k_cu_9d5c139f6thrust24THRUST_300001_SM_1000_NS12placeholders2_6E[1];
.global .align 1 .b8 _ZN34_INTERNAL_1e19f29b_4_k_cu_9d5c139f6thrust24THRUST_300001_SM_1000_NS12placeholders2_7E[1];
.global .align 1 .b8 _ZN34_INTERNAL_1e19f29b_4_k_cu_9d5c139f6thrust24THRUST_300001_SM_1000_NS12placeholders2_8E[1];
.global .align 1 .b8 _ZN34_INTERNAL_1e19f29b_4_k_cu_9d5c139f6thrust24THRUST_300001_SM_1000_NS12placeholders2_9E[1];
.global .align 1 .b8 _ZN34_INTERNAL_1e19f29b_4_k_cu_9d5c139f6thrust24THRUST_300001_SM_1000_NS12placeholders3_10E[1];
.global .align 1 .b8 _ZN34_INTERNAL_1e19f29b_4_k_cu_9d5c139f6thrust24THRUST_300001_SM_1000_NS3seqE[1];
.global .align 1 .b8 _ZN34_INTERNAL_1e19f29b_4_k_cu_9d5c139f6thrust24THRUST_300001_SM_1000_NS6deviceE[1];
.extern .shared .align 16 .b8 shared_docs[];
.extern .shared .align 16 .b8 shared_similarities[];
.extern .shared .align 16 .b8 shared_ids[];
.extern .shared .align 16 .b8 shared_mem[];
.extern .shared .align 16 .b8 fusion_docs[];
.extern .shared .align 16 .b8 fusion_scores[];

.visible .entry _Z26test_boolean_search_kernelP10TestResultP13InvertedIndexP12BooleanQueryjPjPfS5_(
	.param .u64 .ptr .align 1 _Z26test_boolean_search_kernelP10TestResultP13InvertedIndexP12BooleanQueryjPjPfS5__param_0,
	.param .u64 .ptr .align 1 _Z26test_boolean_search_kernelP10TestResultP13InvertedIndexP12BooleanQueryjPjPfS5__param_1,
	.param .u64 .ptr .align 1 _Z26test_boolean_search_kernelP10TestResultP13InvertedIndexP12BooleanQueryjPjPfS5__param_2,
	.param .u32 _Z26test_boolean_search_kernelP10TestResultP13InvertedIndexP12BooleanQueryjPjPfS5__param_3,
	.param .u64 .ptr .align 1 _Z26test_boolean_search_kernelP10TestResultP13InvertedIndexP12BooleanQueryjPjPfS5__param_4,
	.param .u64 .ptr .align 1 _Z26test_boolean_search_kernelP10TestResultP13InvertedIndexP12BooleanQueryjPjPfS5__param_5,
	.param .u64 .ptr .align 1 _Z26test_boolean_search_kernelP10TestResultP13InvertedIndexP12BooleanQueryjPjPfS5__param_6
)
{
	.reg .pred 	%p<34>;
	.reg .b32 	%r<142>;
	.reg .b32 	%f<18>;
	.reg .b64 	%rd<88>;

	ld.param.u64 	%rd25, [_Z26test_boolean_search_kernelP10TestResultP13InvertedIndexP12BooleanQueryjPjPfS5__param_1];
	ld.param.u64 	%rd23, [_Z26test_boolean_search_kernelP10TestResultP13InvertedIndexP12BooleanQueryjPjPfS5__param_2];
	ld.param.u32 	%r64, [_Z26test_boolean_search_kernelP10TestResultP13InvertedIndexP12BooleanQueryjPjPfS5__param_3];
	ld.param.u64 	%rd26, [_Z26test_boolean_search_kernelP10TestResultP13InvertedIndexP12BooleanQueryjPjPfS5__param_4];
	ld.param.u64 	%rd27, [_Z26test_boolean_search_kernelP10TestResultP13InvertedIndexP12BooleanQueryjPjPfS5__param_5];
	cvta.to.global.u64 	%rd1, %rd27;
	cvta.to.global.u64 	%rd2, %rd26;
	cvta.to.global.u64 	%rd3, %rd25;
	mov.u32 	%r65, %ctaid.x;
	mov.u32 	%r1, %ntid.x;
	mov.u32 	%r2, %tid.x;
	mad.lo.s32 	%r123, %r65, %r1, %r2;
	setp.ge.u32 	%p1, %r123, %r64;
	@%p1 bra 	$L__BB0_39;
	shl.b32 	%r66, %r2, 12;
	mov.u32 	%r67, shared_docs;
	add.s32 	%r4, %r67, %r66;
	shl.b32 	%r5, %r1, 12;
	add.s32 	%r6, %r4, %r5;
	mov.u32 	%r68, %nctaid.x;
	mul.lo.s32 	%r7, %r1, %r68;
	cvta.to.global.u64 	%rd4, %rd23;
$L__BB0_2:
	mul.wide.u32 	%rd28, %r123, 40;
	add.s64 	%rd5, %rd4, %rd28;
	ld.global.u32 	%r9, [%rd5+24];
	setp.eq.s32 	%p2, %r9, 0;
	mov.b32 	%r134, 0;
	@%p2 bra 	$L__BB0_30;
	ld.global.u64 	%rd30, [%rd5];
	cvta.to.global.u64 	%rd6, %rd30;
	ld.global.u32 	%r10, [%rd6];
	ld.global.u32 	%r11, [%rd3+16];
	setp.eq.s32 	%p3, %r11, 0;
	mov.b64 	%rd29, 0;
	mov.u64 	%rd85, %rd29;
	@%p3 bra 	$L__BB0_7;
	ld.global.u64 	%rd31, [%rd3+8];
	cvta.to.global.u64 	%rd7, %rd31;
	mov.b32 	%r125, 0;
	mov.u32 	%r124, %r11;
$L__BB0_5:
	add.s32 	%r71, %r124, %r125;
	shr.u32 	%r72, %r71, 1;
	cvt.u64.u32 	%rd85, %r72;
	mul.wide.u32 	%rd32, %r72, 4;
	add.s64 	%rd33, %rd7, %rd32;
	ld.global.u32 	%r14, [%rd33];
	setp.eq.s32 	%p4, %r14, %r10;
	@%p4 bra 	$L__BB0_7;
	cvt.u32.u64 	%r73, %rd85;
	setp.lt.u32 	%p5, %r14, %r10;
	add.s32 	%r74, %r73, 1;
	selp.b32 	%r125, %r74, %r125, %p5;
	selp.b32 	%r124, %r124, %r73, %p5;
	setp.lt.u32 	%p6, %r125, %r124;
	mov.u64 	%rd85, %rd29;
	@%p6 bra 	$L__BB0_5;
$L__BB0_7:
	ld.global.u64 	%rd35, [%rd3];
	cvta.to.global.u64 	%rd10, %rd35;
	mad.lo.s64 	%rd11, %rd85, 24, %rd10;
	ld.global.u32 	%r17, [%rd11+16];
	min.u32 	%r134, %r17, 1024;
	setp.eq.s32 	%p7, %r17, 0;
	@%p7 bra 	$L__BB0_15;
	and.b32  	%r19, %r134, 3;
	setp.lt.u32 	%p8, %r17, 4;
	mov.b32 	%r126, 0;
	@%p8 bra 	$L__BB0_11;
	ld.global.u64 	%rd12, [%rd11];
	ld.global.u64 	%rd13, [%rd11+8];
	and.b32  	%r76, %r134, 2044;
	neg.s32 	%r128, %r76;
	mov.b64 	%rd86, 0;
	mov.u32 	%r127, %r4;
$L__BB0_10:
	and.b32  	%r126, %r134, 2044;
	cvta.to.global.u64 	%rd37, %rd12;
	add.s64 	%rd38, %rd37, %rd86;
	ld.global.u32 	%r77, [%rd38];
	st.shared.u32 	[%r127], %r77;
	cvta.to.global.u64 	%rd39, %rd13;
	add.s64 	%rd40, %rd39, %rd86;
	ld.global.f32 	%f1, [%rd40];
	add.s32 	%r78, %r127, %r5;
	st.shared.f32 	[%r78], %f1;
	ld.global.u32 	%r79, [%rd38+4];
	st.shared.u32 	[%r127+4], %r79;
	ld.global.f32 	%f2, [%rd40+4];
	st.shared.f32 	[%r78+4], %f2;
	ld.global.u32 	%r80, [%rd38+8];
	st.shared.u32 	[%r127+8], %r80;
	ld.global.f32 	%f3, [%rd40+8];
	st.shared.f32 	[%r78+8], %f3;
	ld.global.u32 	%r81, [%rd38+12];
	st.shared.u32 	[%r127+12], %r81;
	ld.global.f32 	%f4, [%rd40+12];
	st.shared.f32 	[%r78+12], %f4;
	add.s32 	%r128, %r128, 4;
	add.s64 	%rd86, %rd86, 16;
	add.s32 	%r127, %r127, 16;
	setp.eq.s32 	%p9, %r128, 0;
	@%p9 bra 	$L__BB0_11;
	bra.uni 	$L__BB0_10;
$L__BB0_11:
	setp.eq.s32 	%p10, %r19, 0;
	@%p10 bra 	$L__BB0_15;
	ld.global.u64 	%rd41, [%rd11];
	cvta.to.global.u64 	%rd42, %rd41;
	mul.wide.u32 	%rd43, %r126, 4;
	add.s64 	%rd14, %rd42, %rd43;
	ld.global.u32 	%r82, [%rd14];
	shl.b32 	%r83, %r126, 2;
	add.s32 	%r22, %r4, %r83;
	st.shared.u32 	[%r22], %r82;
	ld.global.u64 	%rd44, [%rd11+8];
	cvta.to.global.u64 	%rd45, %rd44;
	add.s64 	%rd15, %rd45, %rd43;
	ld.global.f32 	%f5, [%rd15];
	add.s32 	%r23, %r6, %r83;
	st.shared.f32 	[%r23], %f5;
	setp.eq.s32 	%p11, %r19, 1;
	@%p11 bra 	$L__BB0_15;
	ld.global.u32 	%r84, [%rd14+4];
	st.shared.u32 	[%r22+4], %r84;
	ld.global.f32 	%f6, [%rd15+4];
	st.shared.f32 	[%r23+4], %f6;
	setp.eq.s32 	%p12, %r19, 2;
	@%p12 bra 	$L__BB0_15;
	ld.global.u32 	%r85, [%rd14+8];
	st.shared.u32 	[%r22+8], %r85;
	ld.global.f32 	%f7, [%rd15+8];
	st.shared.f32 	[%r23+8], %f7;
$L__BB0_15:
	setp.eq.s32 	%p13, %r9, 1;
	@%p13 bra 	$L__BB0_30;
	mov.b32 	%r129, 1;
	mov.u32 	%r130, %r134;
$L__BB0_17:
	setp.eq.s32 	%p14, %r11, 0;
	mul.wide.u32 	%rd47, %r129, 4;
	add.s64 	%rd48, %rd6, %rd47;
	ld.global.u32 	%r31, [%rd48];
	mov.b64 	%rd46, 0;
	mov.u64 	%rd87, %rd46;
	@%p14 bra 	$L__BB0_21;
	ld.global.u64 	%rd49, [%rd3+8];
	cvta.to.global.u64 	%rd18, %rd49;
	mov.b32 	%r132, 0;
	mov.u32 	%r131, %r11;
$L__BB0_19:
	add.s32 	%r88, %r131, %r132;
	shr.u32 	%r89, %r88, 1;
	cvt.u64.u32 	%rd87, %r89;
	mul.wide.u32 	%rd50, %r89, 4;
	add.s64 	%rd51, %rd18, %rd50;
	ld.global.u32 	%r34, [%rd51];
	setp.eq.s32 	%p15, %r34, %r31;
	@%p15 bra 	$L__BB0_21;
	cvt.u32.u64 	%r90, %rd87;
	setp.lt.u32 	%p16, %r34, %r31;
	add.s32 	%r91, %r90, 1;
	selp.b32 	%r132, %r91, %r132, %p16;
	selp.b32 	%r131, %r131, %r90, %p16;
	setp.lt.u32 	%p17, %r132, %r131;
	mov.u64 	%rd87, %rd46;
	@%p17 bra 	$L__BB0_19;
$L__BB0_21:
	setp.eq.s32 	%p18, %r130, 0;
	mov.b32 	%r134, 0;
	@%p18 bra 	$L__BB0_29;
	mad.lo.s64 	%rd21, %rd87, 24, %rd10;
	ld.global.u32 	%r37, [%rd21+16];
	mov.b32 	%r133, 0;
	mov.u32 	%r134, %r133;
$L__BB0_23:
	shl.b32 	%r94, %r133, 2;
	add.s32 	%r95, %r4, %r94;
	ld.shared.u32 	%r40, [%r95];
	setp.eq.s32 	%p19, %r37, 0;
	@%p19 bra 	$L__BB0_28;
	ld.global.u64 	%rd53, [%rd21];
	cvta.to.global.u64 	%rd22, %rd53;
	mov.b32 	%r136, 0;
	mov.u32 	%r135, %r37;
$L__BB0_25:
	add.s32 	%r97, %r135, %r136;
	shr.u32 	%r43, %r97, 1;
	mul.wide.u32 	%rd54, %r43, 4;
	add.s64 	%rd55, %rd22, %rd54;
	ld.global.u32 	%r44, [%rd55];
	setp.eq.s32 	%p20, %r44, %r40;
	@%p20 bra 	$L__BB0_27;
	setp.lt.u32 	%p21, %r44, %r40;
	add.s32 	%r98, %r43, 1;
	selp.b32 	%r136, %r98, %r136, %p21;
	selp.b32 	%r135, %r135, %r43, %p21;
	setp.lt.u32 	%p22, %r136, %r135;
	@%p22 bra 	$L__BB0_25;
	bra.uni 	$L__BB0_28;
$L__BB0_27:
	ld.global.u64 	%rd56, [%rd21+8];
	cvta.to.global.u64 	%rd57, %rd56;
	mul.wide.u32 	%rd58, %r43, 4;
	add.s64 	%rd59, %rd57, %rd58;
	ld.global.f32 	%f8, [%rd59];
	shl.b32 	%r99, %r134, 2;
	add.s32 	%r100, %r4, %r99;
	st.shared.u32 	[%r100], %r40;
	shl.b32 	%r101, %r133, 2;
	add.s32 	%r102, %r6, %r101;
	ld.shared.f32 	%f9, [%r102];
	add.f32 	%f10, %f8, %f9;
	add.s32 	%r103, %r6, %r99;
	st.shared.f32 	[%r103], %f10;
	add.s32 	%r134, %r134, 1;
$L__BB0_28:
	add.s32 	%r133, %r133, 1;
	setp.ne.s32 	%p23, %r133, %r130;
	@%p23 bra 	$L__BB0_23;
$L__BB0_29:
	setp.ne.s32 	%p24, %r134, 0;
	add.s32 	%r129, %r129, 1;
	setp.lt.u32 	%p25, %r129, %r9;
	and.pred  	%p26, %p24, %p25;
	mov.u32 	%r130, %r134;
	@%p26 bra 	$L__BB0_17;
$L__BB0_30:
	mul.lo.s32 	%r53, %r123, 100;
	min.u32 	%r54, %r134, 100;
	setp.eq.s32 	%p27, %r134, 0;
	@%p27 bra 	$L__BB0_38;
	and.b32  	%r55, %r54, 3;
	setp.lt.u32 	%p28, %r134, 4;
	mov.b32 	%r141, 0;
	@%p28 bra 	$L__BB0_34;
	and.b32  	%r141, %r54, 124;
	mov.b32 	%r140, 0;
$L__BB0_33:
	shl.b32 	%r106, %r140, 2;
	add.s32 	%r107, %r4, %r106;
	ld.shared.v4.u32 	{%r108, %r109, %r110, %r111}, [%r107];
	add.s32 	%r112, %r140, %r53;
	mul.wide.u32 	%rd60, %r112, 4;
	add.s64 	%rd61, %rd2, %rd60;
	st.global.u32 	[%rd61], %r108;
	add.s32 	%r113, %r6, %r106;
	ld.shared.v4.f32 	{%f11, %f12, %f13, %f14}, [%r113];
	add.s64 	%rd62, %rd1, %rd60;
	st.global.f32 	[%rd62], %f11;
	add.s32 	%r114, %r112, 1;
	mul.wide.u32 	%rd63, %r114, 4;
	add.s64 	%rd64, %rd2, %rd63;
	st.global.u32 	[%rd64], %r109;
	add.s64 	%rd65, %rd1, %rd63;
	st.global.f32 	[%rd65], %f12;
	add.s32 	%r115, %r112, 2;
	mul.wide.u32 	%rd66, %r115, 4;
	add.s64 	%rd67, %rd2, %rd66;
	st.global.u32 	[%rd67], %r110;
	add.s64 	%rd68, %rd1, %rd66;
	st.global.f32 	[%rd68], %f13;
	add.s32 	%r116, %r112, 3;
	mul.wide.u32 	%rd69, %r116, 4;
	add.s64 	%rd70, %rd2, %rd69;
	st.global.u32 	[%rd70], %r111;
	add.s64 	%rd71, %rd1, %rd69;
	st.global.f32 	[%rd71], %f14;
	add.s32 	%r140, %r140, 4;
	setp.ne.s32 	%p29, %r140, %r141;
	@%p29 bra 	$L__BB0_33;
$L__BB0_34:
	setp.eq.s32 	%p30, %r55, 0;
	@%p30 bra 	$L__BB0_38;
	shl.b32 	%r117, %r141, 2;
	add.s32 	%r60, %r4, %r117;
	ld.shared.u32 	%r118, [%r60];
	add.s32 	%r61, %r141, %r53;
	mul.wide.u32 	%rd72, %r61, 4;
	add.s64 	%rd73, %rd2, %rd72;
	st.global.u32 	[%rd73], %r118;
	add.s32 	%r62, %r6, %r117;
	ld.shared.f32 	%f15, [%r62];
	add.s64 	%rd74, %rd1, %rd72;
	st.global.f32 	[%rd74], %f15;
	setp.eq.s32 	%p31, %r55, 1;
	@%p31 bra 	$L__BB0_38;
	ld.shared.u32 	%r119, [%r60+4];
	add.s32 	%r120, %r61, 1;
	mul.wide.u32 	%rd75, %r120, 4;
	add.s64 	%rd76, %rd2, %rd75;
	st.global.u32 	[%rd76], %r119;
	ld.shared.f32 	%f16, [%r62+4];
	add.s64 	%rd77, %rd1, %rd75;
	st.global.f32 	[%rd77], %f16;
	setp.eq.s32 	%p32, %r55, 2;
	@%p32 bra 	$L__BB0_38;
	ld.shared.u32 	%r121, [%r60+8];
	add.s32 	%r122, %r61, 2;
	mul.wide.u32 	%rd78, %r122, 4;
	add.s64 	%rd79, %rd2, %rd78;
	st.global.u32 	[%rd79], %r121;
	ld.shared.f32 	%f17, [%r62+8];
	add.s64 	%rd80, %rd1, %rd78;
	st.global.f32 	[%rd80], %f17;
$L__BB0_38:
	ld.param.u64 	%rd84, [_Z26test_boolean_search_kernelP10TestResultP13InvertedIndexP12BooleanQueryjPjPfS5__param_6];
	cvta.to.global.u64 	%rd81, %rd84;
	mul.wide.u32 	%rd82, %r123, 4;
	add.s64 	%rd83, %rd81, %rd82;
	st.global.u32 	[%rd83], %r54;
	add.s32 	%r123, %r123, %r7;
	setp.lt.u32 	%p33, %r123, %r64;
	@%p33 bra 	$L__BB0_2;
$L__BB0_39:
	ret;

}
	// .globl	_Z25test_vector_search_kernelP10TestResultP11VectorIndexP11VectorQueryjPjPfS5_
.visible .entry _Z25test_vector_search_kernelP10TestResultP11VectorIndexP11VectorQueryjPjPfS5_(
	.param .u64 .ptr .align 1 _Z25test_vector_search_kernelP10TestResultP11VectorIndexP11VectorQueryjPjPfS5__param_0,
	.param .u64 .ptr .align 1 _Z25test_vector_search_kernelP10TestResultP11VectorIndexP11VectorQueryjPjPfS5__param_1,
	.param .u64 .ptr .align 1 _Z25test_vector_search_kernelP10TestResultP11VectorIndexP11VectorQueryjPjPfS5__param_2,
	.param .u32 _Z25test_vector_search_kernelP10TestResultP11VectorIndexP11VectorQueryjPjPfS5__param_3,
	.param .u64 .ptr .align 1 _Z25test_vector_search_kernelP10TestResultP11VectorIndexP11VectorQueryjPjPfS5__param_4,
	.param .u64 .ptr .align 1 _Z25test_vector_search_kernelP10TestResultP11VectorIndexP11VectorQueryjPjPfS5__param_5,
	.param .u64 .ptr .align 1 _Z25test_vector_search_kernelP10TestResultP11VectorIndexP11VectorQueryjPjPfS5__param_6
)
{
	.reg .pred 	%p<52>;
	.reg .b32 	%r<187>;
	.reg .b32 	%f<180>;
	.reg .b64 	%rd<75>;

	ld.param.u64 	%rd10, [_Z25test_vector_search_kernelP10TestResultP11VectorIndexP11VectorQueryjPjPfS5__param_1];
	ld.param.u32 	%r63, [_Z25test_vector_search_kernelP10TestResultP11VectorIndexP11VectorQueryjPjPfS5__param_3];
	ld.param.u64 	%rd11, [_Z25test_vector_search_kernelP10TestResultP11VectorIndexP11VectorQueryjPjPfS5__param_4];
	ld.param.u64 	%rd12, [_Z25test_vector_search_kernelP10TestResultP11VectorIndexP11VectorQueryjPjPfS5__param_5];
	cvta.to.global.u64 	%rd1, %rd12;
	cvta.to.global.u64 	%rd2, %rd11;
	cvta.to.global.u64 	%rd3, %rd10;
	mov.u32 	%r64, %ctaid.x;
	mov.u32 	%r1, %ntid.x;
	mov.u32 	%r2, %tid.x;
	mad.lo.s32 	%r167, %r64, %r1, %r2;
	setp.ge.u32 	%p1, %r167, %r63;
	@%p1 bra 	$L__BB1_44;
	shl.b32 	%r65, %r2, 9;
	mov.u32 	%r66, shared_similarities;
	add.s32 	%r4, %r66, %r65;
	mov.u32 	%r67, shared_ids;
	add.s32 	%r5, %r67, %r65;
	mov.u32 	%r68, %tid.y;
	mov.u32 	%r69, %tid.z;
	mov.u32 	%r70, %ntid.y;
	mad.lo.s32 	%r71, %r69, %r70, %r68;
	mad.lo.s32 	%r72, %r71, %r1, %r2;
	and.b32  	%r6, %r72, 31;
	mov.u32 	%r73, %nctaid.x;
	mul.lo.s32 	%r7, %r1, %r73;
$L__BB1_2:
	ld.param.u64 	%rd73, [_Z25test_vector_search_kernelP10TestResultP11VectorIndexP11VectorQueryjPjPfS5__param_2];
	cvta.to.global.u64 	%rd13, %rd73;
	mul.wide.u32 	%rd14, %r167, 24;
	add.s64 	%rd4, %rd13, %rd14;
	ld.global.u32 	%r9, [%rd4+12];
	setp.eq.s32 	%p2, %r9, 0;
	@%p2 bra 	$L__BB1_5;
	mov.b32 	%r170, 1;
	mov.u32 	%r168, %r4;
	mov.u32 	%r169, %r5;
$L__BB1_4:
	add.s32 	%r75, %r170, -1;
	mov.b32 	%r76, -1082130432;
	st.shared.u32 	[%r168], %r76;
	mov.b32 	%r77, 0;
	st.shared.u32 	[%r169], %r77;
	setp.lt.u32 	%p3, %r170, %r9;
	setp.lt.u32 	%p4, %r75, 127;
	and.pred  	%p5, %p3, %p4;
	add.s32 	%r170, %r170, 1;
	add.s32 	%r169, %r169, 4;
	add.s32 	%r168, %r168, 4;
	@%p5 bra 	$L__BB1_4;
$L__BB1_5:
	ld.global.u32 	%r10, [%rd3+16];
	setp.eq.s32 	%p6, %r10, 0;
	mov.b32 	%r183, 0;
	@%p6 bra 	$L__BB1_33;
	ld.global.u64 	%rd15, [%rd3];
	cvta.to.global.u64 	%rd5, %rd15;
	ld.global.u32 	%r11, [%rd3+20];
	or.b32  	%r80, %r6, 32;
	max.u32 	%r81, %r11, %r80;
	not.b32 	%r82, %r6;
	add.s32 	%r12, %r81, %r82;
	shr.u32 	%r83, %r12, 5;
	add.s32 	%r84, %r83, 1;
	and.b32  	%r13, %r84, 268435448;
	mov.b32 	%r171, 0;
	mov.u32 	%r183, %r171;
$L__BB1_7:
	mov.u32 	%r178, %r183;
	setp.ge.u32 	%p7, %r6, %r11;
	mul.lo.s32 	%r85, %r11, %r171;
	cvt.u64.u32 	%rd6, %r85;
	mov.f32 	%f177, 0f00000000;
	mov.f32 	%f178, %f177;
	mov.f32 	%f179, %f177;
	@%p7 bra 	$L__BB1_19;
	setp.lt.u32 	%p8, %r12, 224;
	ld.global.u64 	%rd16, [%rd4];
	cvta.to.global.u64 	%rd7, %rd16;
	mov.f32 	%f179, 0f00000000;
	mov.u32 	%r176, %r6;
	mov.f32 	%f178, %f179;
	mov.f32 	%f177, %f179;
	@%p8 bra 	$L__BB1_11;
	mov.b32 	%r177, 0;
	mov.f32 	%f179, 0f00000000;
	mov.u32 	%r176, %r6;
$L__BB1_10:
	.pragma "nounroll";
	cvt.u64.u32 	%rd17, %r176;
	mul.wide.u32 	%rd18, %r176, 4;
	add.s64 	%rd19, %rd7, %rd18;
	ld.global.f32 	%f48, [%rd19];
	add.s64 	%rd20, %rd17, %rd6;
	shl.b64 	%rd21, %rd20, 2;
	add.s64 	%rd22, %rd5, %rd21;
	ld.global.f32 	%f49, [%rd22];
	fma.rn.f32 	%f50, %f48, %f49, %f177;
	fma.rn.f32 	%f51, %f48, %f48, %f178;
	fma.rn.f32 	%f52, %f49, %f49, %f179;
	ld.global.f32 	%f53, [%rd19+128];
	ld.global.f32 	%f54, [%rd22+128];
	fma.rn.f32 	%f55, %f53, %f54, %f50;
	fma.rn.f32 	%f56, %f53, %f53, %f51;
	fma.rn.f32 	%f57, %f54, %f54, %f52;
	ld.global.f32 	%f58, [%rd19+256];
	ld.global.f32 	%f59, [%rd22+256];
	fma.rn.f32 	%f60, %f58, %f59, %f55;
	fma.rn.f32 	%f61, %f58, %f58, %f56;
	fma.rn.f32 	%f62, %f59, %f59, %f57;
	ld.global.f32 	%f63, [%rd19+384];
	ld.global.f32 	%f64, [%rd22+384];
	fma.rn.f32 	%f65, %f63, %f64, %f60;
	fma.rn.f32 	%f66, %f63, %f63, %f61;
	fma.rn.f32 	%f67, %f64, %f64, %f62;
	ld.global.f32 	%f68, [%rd19+512];
	ld.global.f32 	%f69, [%rd22+512];
	fma.rn.f32 	%f70, %f68, %f69, %f65;
	fma.rn.f32 	%f71, %f68, %f68, %f66;
	fma.rn.f32 	%f72, %f69, %f69, %f67;
	ld.global.f32 	%f73, [%rd19+640];
	ld.global.f32 	%f74, [%rd22+640];
	fma.rn.f32 	%f75, %f73, %f74, %f70;
	fma.rn.f32 	%f76, %f73, %f73, %f71;
	fma.rn.f32 	%f77, %f74, %f74, %f72;
	ld.global.f32 	%f78, [%rd19+768];
	ld.global.f32 	%f79, [%rd22+768];
	fma.rn.f32 	%f80, %f78, %f79, %f75;
	fma.rn.f32 	%f81, %f78, %f78, %f76;
	fma.rn.f32 	%f82, %f79, %f79, %f77;
	ld.global.f32 	%f83, [%rd19+896];
	ld.global.f32 	%f84, [%rd22+896];
	fma.rn.f32 	%f177, %f83, %f84, %f80;
	fma.rn.f32 	%f178, %f83, %f83, %f81;
	fma.rn.f32 	%f179, %f84, %f84, %f82;
	add.s32 	%r176, %r176, 256;
	add.s32 	%r177, %r177, 8;
	setp.eq.s32 	%p9, %r177, %r13;
	@%p9 bra 	$L__BB1_11;
	bra.uni 	$L__BB1_10;
$L__BB1_11:
	shr.u32 	%r87, %r12, 5;
	add.s32 	%r88, %r87, 1;
	and.b32  	%r23, %r88, 7;
	setp.eq.s32 	%p10, %r23, 0;
	@%p10 bra 	$L__BB1_19;
	setp.lt.u32 	%p11, %r23, 4;
	@%p11 bra 	$L__BB1_14;
	cvt.u64.u32 	%rd23, %r176;
	mul.wide.u32 	%rd24, %r176, 4;
	add.s64 	%rd25, %rd7, %rd24;
	ld.global.f32 	%f86, [%rd25];
	add.s64 	%rd26, %rd23, %rd6;
	shl.b64 	%rd27, %rd26, 2;
	add.s64 	%rd28, %rd5, %rd27;
	ld.global.f32 	%f87, [%rd28];
	fma.rn.f32 	%f88, %f86, %f87, %f177;
	fma.rn.f32 	%f89, %f86, %f86, %f178;
	fma.rn.f32 	%f90, %f87, %f87, %f179;
	ld.global.f32 	%f91, [%rd25+128];
	ld.global.f32 	%f92, [%rd28+128];
	fma.rn.f32 	%f93, %f91, %f92, %f88;
	fma.rn.f32 	%f94, %f91, %f91, %f89;
	fma.rn.f32 	%f95, %f92, %f92, %f90;
	ld.global.f32 	%f96, [%rd25+256];
	ld.global.f32 	%f97, [%rd28+256];
	fma.rn.f32 	%f98, %f96, %f97, %f93;
	fma.rn.f32 	%f99, %f96, %f96, %f94;
	fma.rn.f32 	%f100, %f97, %f97, %f95;
	ld.global.f32 	%f101, [%rd25+384];
	ld.global.f32 	%f102, [%rd28+384];
	fma.rn.f32 	%f177, %f101, %f102, %f98;
	fma.rn.f32 	%f178, %f101, %f101, %f99;
	fma.rn.f32 	%f179, %f102, %f102, %f100;
	add.s32 	%r176, %r176, 128;
$L__BB1_14:
	shr.u32 	%r90, %r12, 5;
	add.s32 	%r91, %r90, 1;
	and.b32  	%r89, %r91, 3;
	setp.eq.s32 	%p12, %r89, 0;
	@%p12 bra 	$L__BB1_19;
	setp.eq.s32 	%p13, %r89, 1;
	@%p13 bra 	$L__BB1_17;
	cvt.u64.u32 	%rd29, %r176;
	mul.wide.u32 	%rd30, %r176, 4;
	add.s64 	%rd31, %rd7, %rd30;
	ld.global.f32 	%f104, [%rd31];
	add.s64 	%rd32, %rd29, %rd6;
	shl.b64 	%rd33, %rd32, 2;
	add.s64 	%rd34, %rd5, %rd33;
	ld.global.f32 	%f105, [%rd34];
	fma.rn.f32 	%f106, %f104, %f105, %f177;
	fma.rn.f32 	%f107, %f104, %f104, %f178;
	fma.rn.f32 	%f108, %f105, %f105, %f179;
	ld.global.f32 	%f109, [%rd31+128];
	ld.global.f32 	%f110, [%rd34+128];
	fma.rn.f32 	%f177, %f109, %f110, %f106;
	fma.rn.f32 	%f178, %f109, %f109, %f107;
	fma.rn.f32 	%f179, %f110, %f110, %f108;
	add.s32 	%r176, %r176, 64;
$L__BB1_17:
	and.b32  	%r92, %r12, 32;
	setp.ne.s32 	%p14, %r92, 0;
	@%p14 bra 	$L__BB1_19;
	cvt.u64.u32 	%rd35, %r176;
	mul.wide.u32 	%rd36, %r176, 4;
	add.s64 	%rd37, %rd7, %rd36;
	ld.global.f32 	%f111, [%rd37];
	add.s64 	%rd38, %rd35, %rd6;
	shl.b64 	%rd39, %rd38, 2;
	add.s64 	%rd40, %rd5, %rd39;
	ld.global.f32 	%f112, [%rd40];
	fma.rn.f32 	%f177, %f111, %f112, %f177;
	fma.rn.f32 	%f178, %f111, %f111, %f178;
	fma.rn.f32 	%f179, %f112, %f112, %f179;
$L__BB1_19:
	setp.ne.s32 	%p15, %r6, 0;
	mov.b32 	%r93, %f177;
	shfl.sync.down.b32	%r94|%p16, %r93, 16, 31, -1;
	mov.b32 	%f113, %r94;
	add.f32 	%f114, %f177, %f113;
	mov.b32 	%r95, %f178;
	shfl.sync.down.b32	%r96|%p17, %r95, 16, 31, -1;
	mov.b32 	%f115, %r96;
	add.f32 	%f116, %f178, %f115;
	mov.b32 	%r97, %f179;
	shfl.sync.down.b32	%r98|%p18, %r97, 16, 31, -1;
	mov.b32 	%f117, %r98;
	add.f32 	%f118, %f179, %f117;
	mov.b32 	%r99, %f114;
	shfl.sync.down.b32	%r100|%p19, %r99, 8, 31, -1;
	mov.b32 	%f119, %r100;
	add.f32 	%f120, %f114, %f119;
	mov.b32 	%r101, %f116;
	shfl.sync.down.b32	%r102|%p20, %r101, 8, 31, -1;
	mov.b32 	%f121, %r102;
	add.f32 	%f122, %f116, %f121;
	mov.b32 	%r103, %f118;
	shfl.sync.down.b32	%r104|%p21, %r103, 8, 31, -1;
	mov.b32 	%f123, %r104;
	add.f32 	%f124, %f118, %f123;
	mov.b32 	%r105, %f120;
	shfl.sync.down.b32	%r106|%p22, %r105, 4, 31, -1;
	mov.b32 	%f125, %r106;
	add.f32 	%f126, %f120, %f125;
	mov.b32 	%r107, %f122;
	shfl.sync.down.b32	%r108|%p23, %r107, 4, 31, -1;
	mov.b32 	%f127, %r108;
	add.f32 	%f128, %f122, %f127;
	mov.b32 	%r109, %f124;
	shfl.sync.down.b32	%r110|%p24, %r109, 4, 31, -1;
	mov.b32 	%f129, %r110;
	add.f32 	%f130, %f124, %f129;
	mov.b32 	%r111, %f126;
	shfl.sync.down.b32	%r112|%p25, %r111, 2, 31, -1;
	mov.b32 	%f131, %r112;
	add.f32 	%f132, %f126, %f131;
	mov.b32 	%r113, %f128;
	shfl.sync.down.b32	%r114|%p26, %r113, 2, 31, -1;
	mov.b32 	%f133, %r114;
	add.f32 	%f134, %f128, %f133;
	mov.b32 	%r115, %f130;
	shfl.sync.down.b32	%r116|%p27, %r115, 2, 31, -1;
	mov.b32 	%f135, %r116;
	add.f32 	%f136, %f130, %f135;
	mov.b32 	%r117, %f132;
	shfl.sync.down.b32	%r118|%p28, %r117, 1, 31, -1;
	mov.b32 	%f137, %r118;
	add.f32 	%f37, %f132, %f137;
	mov.b32 	%r119, %f134;
	shfl.sync.down.b32	%r120|%p29, %r119, 1, 31, -1;
	mov.b32 	%f138, %r120;
	add.f32 	%f38, %f134, %f138;
	mov.b32 	%r121, %f136;
	shfl.sync.down.b32	%r122|%p30, %r121, 1, 31, -1;
	mov.b32 	%f139, %r122;
	add.f32 	%f39, %f136, %f139;
	mov.u32 	%r183, %r178;
	@%p15 bra 	$L__BB1_32;
	sqrt.rn.f32 	%f140, %f38;
	sqrt.rn.f32 	%f141, %f39;
	mul.f32 	%f142, %f140, %f141;
	div.rn.f32 	%f40, %f37, %f142;
	ld.global.f32 	%f143, [%rd4+16];
	setp.ltu.f32 	%p31, %f40, %f143;
	mov.u32 	%r183, %r178;
	@%p31 bra 	$L__BB1_32;
	setp.ge.u32 	%p32, %r178, %r9;
	@%p32 bra 	$L__BB1_25;
	shl.b32 	%r138, %r178, 2;
	add.s32 	%r139, %r4, %r138;
	st.shared.f32 	[%r139], %f40;
	ld.global.u64 	%rd45, [%rd3+8];
	cvta.to.global.u64 	%rd46, %rd45;
	mul.wide.u32 	%rd47, %r171, 4;
	add.s64 	%rd48, %rd46, %rd47;
	ld.global.u32 	%r32, [%rd48];
	add.s32 	%r140, %r5, %r138;
	st.shared.u32 	[%r140], %r32;
	add.s32 	%r183, %r178, 1;
	setp.lt.s32 	%p40, %r178, 1;
	@%p40 bra 	$L__BB1_32;
$L__BB1_23:
	add.s32 	%r35, %r178, -1;
	shr.u32 	%r36, %r35, 1;
	shl.b32 	%r141, %r178, 2;
	add.s32 	%r37, %r4, %r141;
	ld.shared.f32 	%f41, [%r37];
	shl.b32 	%r142, %r36, 2;
	add.s32 	%r38, %r4, %r142;
	ld.shared.f32 	%f42, [%r38];
	setp.geu.f32 	%p41, %f41, %f42;
	@%p41 bra 	$L__BB1_32;
	shl.b32 	%r143, %r178, 2;
	add.s32 	%r144, %r5, %r143;
	st.shared.f32 	[%r37], %f42;
	shl.b32 	%r145, %r36, 2;
	add.s32 	%r146, %r5, %r145;
	ld.shared.u32 	%r147, [%r146];
	st.shared.u32 	[%r144], %r147;
	st.shared.f32 	[%r38], %f41;
	st.shared.u32 	[%r146], %r32;
	setp.lt.u32 	%p42, %r35, 2;
	mov.u32 	%r178, %r36;
	@%p42 bra 	$L__BB1_32;
	bra.uni 	$L__BB1_23;
$L__BB1_25:
	ld.shared.f32 	%f144, [%r4];
	setp.leu.f32 	%p33, %f40, %f144;
	mov.u32 	%r183, %r178;
	@%p33 bra 	$L__BB1_32;
	st.shared.f32 	[%r4], %f40;
	ld.global.u64 	%rd41, [%rd3+8];
	cvta.to.global.u64 	%rd42, %rd41;
	mul.wide.u32 	%rd43, %r171, 4;
	add.s64 	%rd44, %rd42, %rd43;
	ld.global.u32 	%r39, [%rd44];
	st.shared.u32 	[%r5], %r39;
	setp.lt.u32 	%p34, %r178, 2;
	mov.u32 	%r183, %r178;
	@%p34 bra 	$L__BB1_32;
	mov.b32 	%r180, 0;
	mov.b32 	%r179, 1;
	mov.u32 	%r181, %r180;
$L__BB1_28:
	add.s32 	%r43, %r180, 2;
	shl.b32 	%r125, %r179, 2;
	add.s32 	%r126, %r4, %r125;
	ld.shared.f32 	%f145, [%r126];
	shl.b32 	%r127, %r181, 2;
	add.s32 	%r44, %r4, %r127;
	ld.shared.f32 	%f43, [%r44];
	setp.lt.f32 	%p35, %f145, %f43;
	selp.b32 	%r182, %r179, %r181, %p35;
	setp.ge.u32 	%p36, %r43, %r178;
	@%p36 bra 	$L__BB1_30;
	shl.b32 	%r128, %r180, 2;
	add.s32 	%r129, %r4, %r128;
	ld.shared.f32 	%f146, [%r129+8];
	shl.b32 	%r130, %r182, 2;
	add.s32 	%r131, %r4, %r130;
	ld.shared.f32 	%f147, [%r131];
	setp.lt.f32 	%p37, %f146, %f147;
	selp.b32 	%r182, %r43, %r182, %p37;
$L__BB1_30:
	setp.eq.s32 	%p38, %r182, %r181;
	mov.u32 	%r183, %r178;
	@%p38 bra 	$L__BB1_32;
	shl.b32 	%r132, %r181, 2;
	add.s32 	%r133, %r5, %r132;
	shl.b32 	%r134, %r182, 2;
	add.s32 	%r135, %r4, %r134;
	ld.shared.f32 	%f148, [%r135];
	st.shared.f32 	[%r44], %f148;
	add.s32 	%r136, %r5, %r134;
	ld.shared.u32 	%r137, [%r136];
	st.shared.u32 	[%r133], %r137;
	st.shared.f32 	[%r135], %f43;
	st.shared.u32 	[%r136], %r39;
	shl.b32 	%r180, %r182, 1;
	or.b32  	%r179, %r180, 1;
	setp.lt.u32 	%p39, %r179, %r178;
	mov.u32 	%r181, %r182;
	mov.u32 	%r183, %r178;
	@%p39 bra 	$L__BB1_28;
$L__BB1_32:
	add.s32 	%r171, %r171, 1;
	setp.lt.u32 	%p43, %r171, %r10;
	@%p43 bra 	$L__BB1_7;
$L__BB1_33:
	setp.ne.s32 	%p44, %r6, 0;
	@%p44 bra 	$L__BB1_43;
	mul.lo.s32 	%r53, %r9, %r167;
	setp.eq.s32 	%p45, %r183, 0;
	@%p45 bra 	$L__BB1_42;
	and.b32  	%r54, %r183, 3;
	setp.lt.u32 	%p46, %r183, 4;
	mov.b32 	%r186, 0;
	@%p46 bra 	$L__BB1_38;
	and.b32  	%r186, %r183, -4;
	mov.b32 	%r185, 0;
$L__BB1_37:
	shl.b32 	%r150, %r185, 2;
	add.s32 	%r151, %r5, %r150;
	ld.shared.v4.u32 	{%r152, %r153, %r154, %r155}, [%r151];
	add.s32 	%r156, %r185, %r53;
	mul.wide.u32 	%rd49, %r156, 4;
	add.s64 	%rd50, %rd2, %rd49;
	st.global.u32 	[%rd50], %r152;
	add.s32 	%r157, %r4, %r150;
	ld.shared.v4.f32 	{%f149, %f150, %f151, %f152}, [%r157];
	add.s64 	%rd51, %rd1, %rd49;
	st.global.f32 	[%rd51], %f149;
	add.s32 	%r158, %r156, 1;
	mul.wide.u32 	%rd52, %r158, 4;
	add.s64 	%rd53, %rd2, %rd52;
	st.global.u32 	[%rd53], %r153;
	add.s64 	%rd54, %rd1, %rd52;
	st.global.f32 	[%rd54], %f150;
	add.s32 	%r159, %r156, 2;
	mul.wide.u32 	%rd55, %r159, 4;
	add.s64 	%rd56, %rd2, %rd55;
	st.global.u32 	[%rd56], %r154;
	add.s64 	%rd57, %rd1, %rd55;
	st.global.f32 	[%rd57], %f151;
	add.s32 	%r160, %r156, 3;
	mul.wide.u32 	%rd58, %r160, 4;
	add.s64 	%rd59, %rd2, %rd58;
	st.global.u32 	[%rd59], %r155;
	add.s64 	%rd60, %rd1, %rd58;
	st.global.f32 	[%rd60], %f152;
	add.s32 	%r185, %r185, 4;
	setp.ne.s32 	%p47, %r185, %r186;
	@%p47 bra 	$L__BB1_37;
$L__BB1_38:
	setp.eq.s32 	%p48, %r54, 0;
	@%p48 bra 	$L__BB1_42;
	shl.b32 	%r161, %r186, 2;
	add.s32 	%r59, %r5, %r161;
	ld.shared.u32 	%r162, [%r59];
	add.s32 	%r60, %r186, %r53;
	mul.wide.u32 	%rd61, %r60, 4;
	add.s64 	%rd62, %rd2, %rd61;
	st.global.u32 	[%rd62], %r162;
	add.s32 	%r61, %r4, %r161;
	ld.shared.f32 	%f153, [%r61];
	add.s64 	%rd63, %rd1, %rd61;
	st.global.f32 	[%rd63], %f153;
	setp.eq.s32 	%p49, %r54, 1;
	@%p49 bra 	$L__BB1_42;
	ld.shared.u32 	%r163, [%r59+4];
	add.s32 	%r164, %r60, 1;
	mul.wide.u32 	%rd64, %r164, 4;
	add.s64 	%rd65, %rd2, %rd64;
	st.global.u32 	[%rd65], %r163;
	ld.shared.f32 	%f154, [%r61+4];
	add.s64 	%rd66, %rd1, %rd64;
	st.global.f32 	[%rd66], %f154;
	setp.eq.s32 	%p50, %r54, 2;
	@%p50 bra 	$L__BB1_42;
	ld.shared.u32 	%r165, [%r59+8];
	add.s32 	%r166, %r60, 2;
	mul.wide.u32 	%rd67, %r166, 4;
	add.s64 	%rd68, %rd2, %rd67;
	st.global.u32 	[%rd68], %r165;
	ld.shared.f32 	%f155, [%r61+8];
	add.s64 	%rd69, %rd1, %rd67;
	st.global.f32 	[%rd69], %f155;
$L__BB1_42:
	ld.param.u64 	%rd74, [_Z25test_vector_search_kernelP10TestResultP11VectorIndexP11VectorQueryjPjPfS5__param_6];
	cvta.to.global.u64 	%rd70, %rd74;
	mul.wide.u32 	%rd71, %r167, 4;
	add.s64 	%rd72, %rd70, %rd71;
	st.global.u32 	[%rd72], %r183;
$L__BB1_43:
	add.s32 	%r167, %r167, %r7;
	setp.lt.u32 	%p51, %r167, %r63;
	@%p51 bra 	$L__BB1_2;
$L__BB1_44:
	ret;

}
	// .globl	_Z25test_hybrid_search_kernelP10TestResultP13InvertedIndexP11VectorIndexP11HybridQueryjPjPfS7_
.visible .entry _Z25test_hybrid_search_kernelP10TestResultP13InvertedIndexP11VectorIndexP11HybridQueryjPjPfS7_(
	.param .u64 .ptr .align 1 _Z25test_hybrid_search_kernelP10TestResultP13InvertedIndexP11VectorIndexP11HybridQueryjPjPfS7__param_0,
	.param .u64 .ptr .align 1 _Z25test_hybrid_search_kernelP10TestResultP13InvertedIndexP11VectorIndexP11HybridQueryjPjPfS7__param_1,
	.param .u64 .ptr .align 1 _Z25test_hybrid_search_kernelP10TestResultP13InvertedIndexP11VectorIndexP11HybridQueryjPjPfS7__param_2,
	.param .u64 .ptr .align 1 _Z25test_hybrid_search_kernelP10TestResultP13InvertedIndexP11VectorIndexP11HybridQueryjPjPfS7__param_3,
	.param .u32 _Z25test_hybrid_search_kernelP10TestResultP13InvertedIndexP11VectorIndexP11HybridQueryjPjPfS7__param_4,
	.param .u64 .ptr .align 1 _Z25test_hybrid_search_kernelP10TestResultP13InvertedIndexP11VectorIndexP11HybridQueryjPjPfS7__param_5,
	.param .u64 .ptr .align 1 _Z25test_hybrid_search_kernelP10TestResultP13InvertedIndexP11VectorIndexP11HybridQueryjPjPfS7__param_6,
	.param .u64 .ptr .align 1 _Z25test_hybrid_search_kernelP10TestResultP13InvertedIndexP11VectorIndexP11HybridQueryjPjPfS7__param_7
)
{
	.reg .pred 	%p<63>;
	.reg .b32 	%r<268>;
	.reg .b32 	%f<149>;
	.reg .b64 	%rd<38>;

	ld.param.u64 	%rd7, [_Z25test_hybrid_search_kernelP10TestResultP13InvertedIndexP11VectorIndexP11HybridQueryjPjPfS7__param_3];
	ld.param.u32 	%r88, [_Z25test_hybrid_search_kernelP10TestResultP13InvertedIndexP11VectorIndexP11HybridQueryjPjPfS7__param_4];
	ld.param.u64 	%rd9, [_Z25test_hybrid_search_kernelP10TestResultP13InvertedIndexP11VectorIndexP11HybridQueryjPjPfS7__param_5];
	ld.param.u64 	%rd10, [_Z25test_hybrid_search_kernelP10TestResultP13InvertedIndexP11VectorIndexP11HybridQueryjPjPfS7__param_6];
	ld.param.u64 	%rd8, [_Z25test_hybrid_search_kernelP10TestResultP13InvertedIndexP11VectorIndexP11HybridQueryjPjPfS7__param_7];
	cvta.to.global.u64 	%rd1, %rd10;
	cvta.to.global.u64 	%rd2, %rd9;
	mov.u32 	%r89, %ctaid.x;
	mov.u32 	%r1, %ntid.x;
	mov.u32 	%r2, %tid.x;
	mad.lo.s32 	%r241, %r89, %r1, %r2;
	setp.ge.u32 	%p2, %r241, %r88;
	@%p2 bra 	$L__BB2_75;
	shl.b32 	%r90, %r2, 13;
	mov.u32 	%r91, shared_mem;
	add.s32 	%r4, %r91, %r90;
	mul.lo.s32 	%r92, %r2, 800;
	mov.u32 	%r93, fusion_docs;
	add.s32 	%r5, %r93, %r92;
	mov.u32 	%r94, fusion_scores;
	add.s32 	%r6, %r94, %r92;
	mov.u32 	%r95, %nctaid.x;
	mul.lo.s32 	%r7, %r1, %r95;
	add.s32 	%r8, %r4, 4112;
	cvta.to.global.u64 	%rd3, %rd7;
	cvta.to.global.u64 	%rd4, %rd8;
$L__BB2_2:
	mul.wide.u32 	%rd11, %r241, 72;
	add.s64 	%rd5, %rd3, %rd11;
	ld.global.u32 	%r97, [%rd5+24];
	setp.eq.s32 	%p3, %r97, 0;
	mov.b32 	%r248, 0;
	@%p3 bra 	$L__BB2_15;
	ld.param.u64 	%rd37, [_Z25test_hybrid_search_kernelP10TestResultP13InvertedIndexP11VectorIndexP11HybridQueryjPjPfS7__param_1];
	cvta.to.global.u64 	%rd12, %rd37;
	ld.global.u32 	%r10, [%rd12+20];
	setp.lt.u32 	%p4, %r10, 100;
	@%p4 bra 	$L__BB2_15;
	mul.hi.u32 	%r100, %r10, 1374389535;
	shr.u32 	%r101, %r100, 5;
	min.u32 	%r248, %r101, 100;
	setp.lt.u32 	%p5, %r10, 800;
	mov.b32 	%r246, 0;
	@%p5 bra 	$L__BB2_7;
	add.s32 	%r242, %r241, 28;
	mov.b32 	%r244, 0;
	mov.u32 	%r243, %r8;
$L__BB2_6:
	.pragma "nounroll";
	add.s32 	%r103, %r242, -28;
	cvt.rn.f32.u32 	%f14, %r244;
	mul.f32 	%f15, %f14, 0f3C23D70A;
	mov.f32 	%f16, 0f3F4CCCCD;
	sub.f32 	%f17, %f16, %f15;
	add.s32 	%r104, %r242, -21;
	add.s32 	%r105, %r244, 1;
	cvt.rn.f32.u32 	%f18, %r105;
	mul.f32 	%f19, %f18, 0f3C23D70A;
	sub.f32 	%f20, %f16, %f19;
	add.s32 	%r106, %r242, -14;
	add.s32 	%r107, %r244, 2;
	cvt.rn.f32.u32 	%f21, %r107;
	mul.f32 	%f22, %f21, 0f3C23D70A;
	sub.f32 	%f23, %f16, %f22;
	add.s32 	%r108, %r242, -7;
	st.shared.v4.u32 	[%r243+-4112], {%r103, %r104, %r106, %r108};
	add.s32 	%r109, %r244, 3;
	cvt.rn.f32.u32 	%f24, %r109;
	mul.f32 	%f25, %f24, 0f3C23D70A;
	sub.f32 	%f26, %f16, %f25;
	st.shared.v4.f32 	[%r243+-16], {%f17, %f20, %f23, %f26};
	add.s32 	%r110, %r242, 21;
	add.s32 	%r111, %r244, 4;
	cvt.rn.f32.u32 	%f27, %r111;
	mul.f32 	%f28, %f27, 0f3C23D70A;
	sub.f32 	%f29, %f16, %f28;
	add.s32 	%r112, %r242, 7;
	add.s32 	%r113, %r244, 5;
	cvt.rn.f32.u32 	%f30, %r113;
	mul.f32 	%f31, %f30, 0f3C23D70A;
	sub.f32 	%f32, %f16, %f31;
	add.s32 	%r114, %r242, 14;
	add.s32 	%r115, %r244, 6;
	cvt.rn.f32.u32 	%f33, %r115;
	mul.f32 	%f34, %f33, 0f3C23D70A;
	sub.f32 	%f35, %f16, %f34;
	st.shared.v4.u32 	[%r243+-4096], {%r242, %r112, %r114, %r110};
	add.s32 	%r116, %r244, 7;
	cvt.rn.f32.u32 	%f36, %r116;
	mul.f32 	%f37, %f36, 0f3C23D70A;
	sub.f32 	%f38, %f16, %f37;
	st.shared.v4.f32 	[%r243], {%f29, %f32, %f35, %f38};
	add.s32 	%r243, %r243, 32;
	add.s32 	%r242, %r242, 56;
	add.s32 	%r244, %r244, 8;
	and.b32  	%r246, %r248, 120;
	setp.ne.s32 	%p6, %r244, %r246;
	@%p6 bra 	$L__BB2_6;
$L__BB2_7:
	and.b32  	%r21, %r248, 7;
	setp.eq.s32 	%p7, %r21, 0;
	@%p7 bra 	$L__BB2_15;
	and.b32  	%r22, %r248, 3;
	setp.lt.u32 	%p8, %r21, 4;
	@%p8 bra 	$L__BB2_10;
	mad.lo.s32 	%r117, %r246, 7, %r241;
	shl.b32 	%r118, %r246, 2;
	add.s32 	%r119, %r4, %r118;
	st.shared.u32 	[%r119], %r117;
	cvt.rn.f32.u32 	%f39, %r246;
	mul.f32 	%f40, %f39, 0f3C23D70A;
	mov.f32 	%f41, 0f3F4CCCCD;
	sub.f32 	%f42, %f41, %f40;
	st.shared.f32 	[%r119+4096], %f42;
	add.s32 	%r120, %r246, 1;
	add.s32 	%r121, %r117, 7;
	st.shared.u32 	[%r119+4], %r121;
	cvt.rn.f32.u32 	%f43, %r120;
	mul.f32 	%f44, %f43, 0f3C23D70A;
	sub.f32 	%f45, %f41, %f44;
	st.shared.f32 	[%r119+4100], %f45;
	add.s32 	%r122, %r246, 2;
	add.s32 	%r123, %r117, 14;
	st.shared.u32 	[%r119+8], %r123;
	cvt.rn.f32.u32 	%f46, %r122;
	mul.f32 	%f47, %f46, 0f3C23D70A;
	sub.f32 	%f48, %f41, %f47;
	st.shared.f32 	[%r119+4104], %f48;
	add.s32 	%r124, %r246, 3;
	add.s32 	%r125, %r117, 21;
	st.shared.u32 	[%r119+12], %r125;
	cvt.rn.f32.u32 	%f49, %r124;
	mul.f32 	%f50, %f49, 0f3C23D70A;
	sub.f32 	%f51, %f41, %f50;
	st.shared.f32 	[%r119+4108], %f51;
	add.s32 	%r246, %r246, 4;
$L__BB2_10:
	setp.eq.s32 	%p9, %r22, 0;
	@%p9 bra 	$L__BB2_15;
	setp.eq.s32 	%p10, %r22, 1;
	@%p10 bra 	$L__BB2_13;
	mad.lo.s32 	%r126, %r246, 7, %r241;
	shl.b32 	%r127, %r246, 2;
	add.s32 	%r128, %r4, %r127;
	st.shared.u32 	[%r128], %r126;
	cvt.rn.f32.u32 	%f52, %r246;
	mul.f32 	%f53, %f52, 0f3C23D70A;
	mov.f32 	%f54, 0f3F4CCCCD;
	sub.f32 	%f55, %f54, %f53;
	st.shared.f32 	[%r128+4096], %f55;
	add.s32 	%r129, %r246, 1;
	add.s32 	%r130, %r126, 7;
	st.shared.u32 	[%r128+4], %r130;
	cvt.rn.f32.u32 	%f56, %r129;
	mul.f32 	%f57, %f56, 0f3C23D70A;
	sub.f32 	%f58, %f54, %f57;
	st.shared.f32 	[%r128+4100], %f58;
	add.s32 	%r246, %r246, 2;
$L__BB2_13:
	and.b32  	%r131, %r248, 1;
	setp.eq.b32 	%p11, %r131, 1;
	not.pred 	%p12, %p11;
	@%p12 bra 	$L__BB2_15;
	mad.lo.s32 	%r132, %r246, 7, %r241;
	shl.b32 	%r133, %r246, 2;
	add.s32 	%r134, %r4, %r133;
	st.shared.u32 	[%r134], %r132;
	cvt.rn.f32.u32 	%f59, %r246;
	fma.rn.f32 	%f60, %f59, 0fBC23D70A, 0f3F4CCCCD;
	st.shared.f32 	[%r134+4096], %f60;
$L__BB2_15:
	ld.global.u64 	%rd13, [%rd5+40];
	setp.eq.s64 	%p13, %rd13, 0;
	mov.b32 	%r253, 0;
	@%p13 bra 	$L__BB2_28;
	ld.global.u32 	%r28, [%rd5+52];
	setp.eq.s32 	%p14, %r28, 0;
	@%p14 bra 	$L__BB2_28;
	mul.lo.s32 	%r29, %r241, 3;
	min.u32 	%r253, %r28, 50;
	setp.lt.u32 	%p15, %r28, 8;
	mov.b32 	%r251, 0;
	@%p15 bra 	$L__BB2_20;
	mov.b32 	%r249, 0;
$L__BB2_19:
	.pragma "nounroll";
	mad.lo.s32 	%r139, %r249, 11, %r29;
	shl.b32 	%r140, %r249, 2;
	add.s32 	%r141, %r4, %r140;
	cvt.rn.f32.u32 	%f61, %r249;
	mul.f32 	%f62, %f61, 0f3CA3D70A;
	mov.f32 	%f63, 0f3F666666;
	sub.f32 	%f64, %f63, %f62;
	add.s32 	%r142, %r249, 1;
	add.s32 	%r143, %r139, 11;
	cvt.rn.f32.u32 	%f65, %r142;
	mul.f32 	%f66, %f65, 0f3CA3D70A;
	sub.f32 	%f67, %f63, %f66;
	add.s32 	%r144, %r249, 2;
	add.s32 	%r145, %r139, 22;
	cvt.rn.f32.u32 	%f68, %r144;
	mul.f32 	%f69, %f68, 0f3CA3D70A;
	sub.f32 	%f70, %f63, %f69;
	add.s32 	%r146, %r249, 3;
	add.s32 	%r147, %r139, 33;
	st.shared.v4.u32 	[%r141+8192], {%r139, %r143, %r145, %r147};
	cvt.rn.f32.u32 	%f71, %r146;
	mul.f32 	%f72, %f71, 0f3CA3D70A;
	sub.f32 	%f73, %f63, %f72;
	st.shared.v4.f32 	[%r141+12288], {%f64, %f67, %f70, %f73};
	add.s32 	%r148, %r249, 4;
	add.s32 	%r149, %r139, 44;
	cvt.rn.f32.u32 	%f74, %r148;
	mul.f32 	%f75, %f74, 0f3CA3D70A;
	sub.f32 	%f76, %f63, %f75;
	add.s32 	%r150, %r249, 5;
	add.s32 	%r151, %r139, 55;
	cvt.rn.f32.u32 	%f77, %r150;
	mul.f32 	%f78, %f77, 0f3CA3D70A;
	sub.f32 	%f79, %f63, %f78;
	add.s32 	%r152, %r249, 6;
	add.s32 	%r153, %r139, 66;
	cvt.rn.f32.u32 	%f80, %r152;
	mul.f32 	%f81, %f80, 0f3CA3D70A;
	sub.f32 	%f82, %f63, %f81;
	add.s32 	%r154, %r249, 7;
	add.s32 	%r155, %r139, 77;
	st.shared.v4.u32 	[%r141+8208], {%r149, %r151, %r153, %r155};
	cvt.rn.f32.u32 	%f83, %r154;
	mul.f32 	%f84, %f83, 0f3CA3D70A;
	sub.f32 	%f85, %f63, %f84;
	st.shared.v4.f32 	[%r141+12304], {%f76, %f79, %f82, %f85};
	add.s32 	%r249, %r249, 8;
	and.b32  	%r251, %r253, 56;
	setp.ne.s32 	%p16, %r249, %r251;
	@%p16 bra 	$L__BB2_19;
$L__BB2_20:
	and.b32  	%r35, %r253, 7;
	setp.eq.s32 	%p17, %r35, 0;
	@%p17 bra 	$L__BB2_28;
	and.b32  	%r36, %r253, 3;
	setp.lt.u32 	%p18, %r35, 4;
	@%p18 bra 	$L__BB2_23;
	mad.lo.s32 	%r156, %r251, 11, %r29;
	shl.b32 	%r157, %r251, 2;
	add.s32 	%r158, %r4, %r157;
	st.shared.u32 	[%r158+8192], %r156;
	cvt.rn.f32.u32 	%f86, %r251;
	mul.f32 	%f87, %f86, 0f3CA3D70A;
	mov.f32 	%f88, 0f3F666666;
	sub.f32 	%f89, %f88, %f87;
	st.shared.f32 	[%r158+12288], %f89;
	add.s32 	%r159, %r251, 1;
	add.s32 	%r160, %r156, 11;
	st.shared.u32 	[%r158+8196], %r160;
	cvt.rn.f32.u32 	%f90, %r159;
	mul.f32 	%f91, %f90, 0f3CA3D70A;
	sub.f32 	%f92, %f88, %f91;
	st.shared.f32 	[%r158+12292], %f92;
	add.s32 	%r161, %r251, 2;
	add.s32 	%r162, %r156, 22;
	st.shared.u32 	[%r158+8200], %r162;
	cvt.rn.f32.u32 	%f93, %r161;
	mul.f32 	%f94, %f93, 0f3CA3D70A;
	sub.f32 	%f95, %f88, %f94;
	st.shared.f32 	[%r158+12296], %f95;
	add.s32 	%r163, %r251, 3;
	add.s32 	%r164, %r156, 33;
	st.shared.u32 	[%r158+8204], %r164;
	cvt.rn.f32.u32 	%f96, %r163;
	mul.f32 	%f97, %f96, 0f3CA3D70A;
	sub.f32 	%f98, %f88, %f97;
	st.shared.f32 	[%r158+12300], %f98;
	add.s32 	%r251, %r251, 4;
$L__BB2_23:
	setp.eq.s32 	%p19, %r36, 0;
	@%p19 bra 	$L__BB2_28;
	setp.eq.s32 	%p20, %r36, 1;
	@%p20 bra 	$L__BB2_26;
	mad.lo.s32 	%r165, %r251, 11, %r29;
	shl.b32 	%r166, %r251, 2;
	add.s32 	%r167, %r4, %r166;
	st.shared.u32 	[%r167+8192], %r165;
	cvt.rn.f32.u32 	%f99, %r251;
	mul.f32 	%f100, %f99, 0f3CA3D70A;
	mov.f32 	%f101, 0f3F666666;
	sub.f32 	%f102, %f101, %f100;
	st.shared.f32 	[%r167+12288], %f102;
	add.s32 	%r168, %r251, 1;
	add.s32 	%r169, %r165, 11;
	st.shared.u32 	[%r167+8196], %r169;
	cvt.rn.f32.u32 	%f103, %r168;
	mul.f32 	%f104, %f103, 0f3CA3D70A;
	sub.f32 	%f105, %f101, %f104;
	st.shared.f32 	[%r167+12292], %f105;
	add.s32 	%r251, %r251, 2;
$L__BB2_26:
	and.b32  	%r170, %r253, 1;
	setp.eq.b32 	%p21, %r170, 1;
	not.pred 	%p22, %p21;
	@%p22 bra 	$L__BB2_28;
	mad.lo.s32 	%r171, %r251, 11, %r29;
	shl.b32 	%r172, %r251, 2;
	add.s32 	%r173, %r4, %r172;
	st.shared.u32 	[%r173+8192], %r171;
	cvt.rn.f32.u32 	%f106, %r251;
	fma.rn.f32 	%f107, %f106, 0fBCA3D70A, 0f3F666666;
	st.shared.f32 	[%r173+12288], %f107;
$L__BB2_28:
	setp.eq.s32 	%p23, %r248, 0;
	mov.b32 	%r262, 0;
	@%p23 bra 	$L__BB2_36;
	ld.global.f32 	%f1, [%rd5+64];
	and.b32  	%r42, %r248, 3;
	setp.lt.u32 	%p24, %r248, 4;
	mov.b32 	%r254, 0;
	@%p24 bra 	$L__BB2_32;
	and.b32  	%r254, %r248, 124;
	mov.b32 	%r257, 0;
$L__BB2_31:
	shl.b32 	%r178, %r257, 2;
	add.s32 	%r179, %r4, %r178;
	ld.shared.u32 	%r180, [%r179];
	add.s32 	%r181, %r5, %r178;
	st.shared.u32 	[%r181], %r180;
	ld.shared.f32 	%f108, [%r179+4096];
	mul.f32 	%f109, %f108, %f1;
	add.s32 	%r182, %r6, %r178;
	st.shared.f32 	[%r182], %f109;
	ld.shared.u32 	%r183, [%r179+4];
	st.shared.u32 	[%r181+4], %r183;
	ld.shared.f32 	%f110, [%r179+4100];
	mul.f32 	%f111, %f110, %f1;
	st.shared.f32 	[%r182+4], %f111;
	ld.shared.u32 	%r184, [%r179+8];
	st.shared.u32 	[%r181+8], %r184;
	ld.shared.f32 	%f112, [%r179+4104];
	mul.f32 	%f113, %f112, %f1;
	st.shared.f32 	[%r182+8], %f113;
	ld.shared.u32 	%r185, [%r179+12];
	st.shared.u32 	[%r181+12], %r185;
	ld.shared.f32 	%f114, [%r179+4108];
	mul.f32 	%f115, %f114, %f1;
	st.shared.f32 	[%r182+12], %f115;
	add.s32 	%r257, %r257, 4;
	setp.eq.s32 	%p25, %r257, %r254;
	@%p25 bra 	$L__BB2_32;
	bra.uni 	$L__BB2_31;
$L__BB2_32:
	setp.eq.s32 	%p26, %r42, 0;
	mov.u32 	%r262, %r254;
	@%p26 bra 	$L__BB2_36;
	shl.b32 	%r186, %r254, 2;
	add.s32 	%r46, %r4, %r186;
	ld.shared.u32 	%r187, [%r46];
	add.s32 	%r47, %r5, %r186;
	st.shared.u32 	[%r47], %r187;
	ld.shared.f32 	%f116, [%r46+4096];
	mul.f32 	%f117, %f116, %f1;
	add.s32 	%r48, %r6, %r186;
	st.shared.f32 	[%r48], %f117;
	add.s32 	%r262, %r254, 1;
	setp.eq.s32 	%p27, %r42, 1;
	@%p27 bra 	$L__BB2_36;
	ld.shared.u32 	%r188, [%r46+4];
	st.shared.u32 	[%r47+4], %r188;
	ld.shared.f32 	%f118, [%r46+4100];
	mul.f32 	%f119, %f118, %f1;
	st.shared.f32 	[%r48+4], %f119;
	add.s32 	%r262, %r254, 2;
	setp.eq.s32 	%p28, %r42, 2;
	@%p28 bra 	$L__BB2_36;
	ld.shared.u32 	%r189, [%r46+8];
	st.shared.u32 	[%r47+8], %r189;
	ld.shared.f32 	%f120, [%r46+4104];
	mul.f32 	%f121, %f120, %f1;
	st.shared.f32 	[%r48+8], %f121;
	add.s32 	%r262, %r254, 3;
$L__BB2_36:
	setp.eq.s32 	%p29, %r253, 0;
	@%p29 bra 	$L__BB2_42;
	ld.global.f32 	%f2, [%rd5+68];
	mov.b32 	%r259, 0;
$L__BB2_38:
	shl.b32 	%r191, %r259, 2;
	add.s32 	%r192, %r4, %r191;
	ld.shared.u32 	%r59, [%r192+8192];
	ld.shared.f32 	%f122, [%r192+12288];
	mul.f32 	%f3, %f122, %f2;
	setp.eq.s32 	%p31, %r262, 0;
	mov.pred 	%p62, -1;
	@%p31 bra 	$L__BB2_77;
	mov.b32 	%r261, 0;
$L__BB2_40:
	shl.b32 	%r194, %r261, 2;
	add.s32 	%r195, %r5, %r194;
	ld.shared.u32 	%r196, [%r195];
	setp.ne.s32 	%p32, %r196, %r59;
	@%p32 bra 	$L__BB2_76;
	add.s32 	%r198, %r6, %r194;
	ld.shared.f32 	%f123, [%r198];
	add.f32 	%f124, %f3, %f123;
	st.shared.f32 	[%r198], %f124;
	mov.pred 	%p62, 0;
	bra.uni 	$L__BB2_77;
$L__BB2_42:
	setp.eq.s32 	%p40, %r262, 0;
	@%p40 bra 	$L__BB2_66;
	add.s32 	%r56, %r262, -2;
	mov.b32 	%r263, 0;
$L__BB2_44:
	mov.u32 	%r65, %r263;
	add.s32 	%r263, %r65, 1;
	setp.ge.u32 	%p41, %r263, %r262;
	@%p41 bra 	$L__BB2_65;
	shl.b32 	%r203, %r65, 2;
	add.s32 	%r67, %r6, %r203;
	add.s32 	%r68, %r5, %r203;
	not.b32 	%r204, %r65;
	add.s32 	%r205, %r262, %r204;
	and.b32  	%r69, %r205, 3;
	setp.eq.s32 	%p42, %r69, 0;
	mov.u32 	%r264, %r263;
	@%p42 bra 	$L__BB2_55;
	ld.shared.f32 	%f125, [%r67+4];
	ld.shared.f32 	%f4, [%r67];
	setp.leu.f32 	%p43, %f125, %f4;
	@%p43 bra 	$L__BB2_48;
	ld.shared.u32 	%r206, [%r68];
	ld.shared.u32 	%r207, [%r68+4];
	st.shared.u32 	[%r68], %r207;
	ld.shared.f32 	%f126, [%r67+4];
	st.shared.f32 	[%r67], %f126;
	st.shared.u32 	[%r68+4], %r206;
	st.shared.f32 	[%r67+4], %f4;
$L__BB2_48:
	add.s32 	%r264, %r65, 2;
	setp.eq.s32 	%p44, %r69, 1;
	@%p44 bra 	$L__BB2_55;
	ld.shared.f32 	%f127, [%r67+8];
	ld.shared.f32 	%f5, [%r67];
	setp.leu.f32 	%p45, %f127, %f5;
	@%p45 bra 	$L__BB2_51;
	ld.shared.u32 	%r208, [%r68];
	ld.shared.u32 	%r209, [%r68+8];
	st.shared.u32 	[%r68], %r209;
	ld.shared.f32 	%f128, [%r67+8];
	st.shared.f32 	[%r67], %f128;
	st.shared.u32 	[%r68+8], %r208;
	st.shared.f32 	[%r67+8], %f5;
$L__BB2_51:
	add.s32 	%r264, %r65, 3;
	setp.eq.s32 	%p46, %r69, 2;
	@%p46 bra 	$L__BB2_55;
	ld.shared.f32 	%f129, [%r67+12];
	ld.shared.f32 	%f6, [%r67];
	setp.leu.f32 	%p47, %f129, %f6;
	@%p47 bra 	$L__BB2_54;
	ld.shared.u32 	%r210, [%r68];
	ld.shared.u32 	%r211, [%r68+12];
	st.shared.u32 	[%r68], %r211;
	ld.shared.f32 	%f130, [%r67+12];
	st.shared.f32 	[%r67], %f130;
	st.shared.u32 	[%r68+12], %r210;
	st.shared.f32 	[%r67+12], %f6;
$L__BB2_54:
	add.s32 	%r264, %r65, 4;
$L__BB2_55:
	sub.s32 	%r212, %r56, %r65;
	setp.lt.u32 	%p48, %r212, 3;
	@%p48 bra 	$L__BB2_65;
$L__BB2_56:
	shl.b32 	%r213, %r264, 2;
	add.s32 	%r75, %r6, %r213;
	ld.shared.f32 	%f131, [%r75];
	ld.shared.f32 	%f147, [%r67];
	setp.leu.f32 	%p49, %f131, %f147;
	add.s32 	%r76, %r5, %r213;
	@%p49 bra 	$L__BB2_58;
	ld.shared.u32 	%r214, [%r68];
	ld.shared.u32 	%r215, [%r76];
	st.shared.u32 	[%r68], %r215;
	ld.shared.f32 	%f132, [%r75];
	st.shared.f32 	[%r67], %f132;
	st.shared.u32 	[%r76], %r214;
	st.shared.f32 	[%r75], %f147;
	ld.shared.f32 	%f147, [%r67];
$L__BB2_58:
	ld.shared.f32 	%f133, [%r75+4];
	setp.leu.f32 	%p50, %f133, %f147;
	@%p50 bra 	$L__BB2_60;
	ld.shared.u32 	%r216, [%r68];
	ld.shared.u32 	%r217, [%r76+4];
	st.shared.u32 	[%r68], %r217;
	ld.shared.f32 	%f134, [%r75+4];
	st.shared.f32 	[%r67], %f134;
	st.shared.u32 	[%r76+4], %r216;
	st.shared.f32 	[%r75+4], %f147;
	ld.shared.f32 	%f147, [%r67];
$L__BB2_60:
	ld.shared.f32 	%f135, [%r75+8];
	setp.leu.f32 	%p51, %f135, %f147;
	@%p51 bra 	$L__BB2_62;
	ld.shared.u32 	%r218, [%r68];
	ld.shared.u32 	%r219, [%r76+8];
	st.shared.u32 	[%r68], %r219;
	ld.shared.f32 	%f136, [%r75+8];
	st.shared.f32 	[%r67], %f136;
	st.shared.u32 	[%r76+8], %r218;
	st.shared.f32 	[%r75+8], %f147;
	ld.shared.f32 	%f147, [%r67];
$L__BB2_62:
	ld.shared.f32 	%f137, [%r75+12];
	setp.leu.f32 	%p52, %f137, %f147;
	@%p52 bra 	$L__BB2_64;
	ld.shared.u32 	%r220, [%r68];
	ld.shared.u32 	%r221, [%r76+12];
	st.shared.u32 	[%r68], %r221;
	ld.shared.f32 	%f138, [%r75+12];
	st.shared.f32 	[%r67], %f138;
	st.shared.u32 	[%r76+12], %r220;
	st.shared.f32 	[%r75+12], %f147;
$L__BB2_64:
	add.s32 	%r264, %r264, 4;
	setp.ne.s32 	%p53, %r264, %r262;
	@%p53 bra 	$L__BB2_56;
$L__BB2_65:
	setp.ne.s32 	%p54, %r263, %r262;
	@%p54 bra 	$L__BB2_44;
$L__BB2_66:
	setp.eq.s32 	%p55, %r262, 0;
	min.u32 	%r78, %r262, 100;
	@%p55 bra 	$L__BB2_74;
	and.b32  	%r79, %r78, 3;
	setp.lt.u32 	%p56, %r262, 4;
	mov.b32 	%r267, 0;
	@%p56 bra 	$L__BB2_70;
	mov.b32 	%r266, 0;
$L__BB2_69:
	shl.b32 	%r224, %r266, 2;
	add.s32 	%r225, %r5, %r224;
	ld.shared.v4.u32 	{%r226, %r227, %r228, %r229}, [%r225];
	mad.lo.s32 	%r230, %r241, 100, %r266;
	mul.wide.u32 	%rd14, %r230, 4;
	add.s64 	%rd15, %rd2, %rd14;
	st.global.u32 	[%rd15], %r226;
	add.s32 	%r231, %r6, %r224;
	ld.shared.v4.f32 	{%f139, %f140, %f141, %f142}, [%r231];
	add.s64 	%rd16, %rd1, %rd14;
	st.global.f32 	[%rd16], %f139;
	add.s32 	%r232, %r230, 1;
	mul.wide.u32 	%rd17, %r232, 4;
	add.s64 	%rd18, %rd2, %rd17;
	st.global.u32 	[%rd18], %r227;
	add.s64 	%rd19, %rd1, %rd17;
	st.global.f32 	[%rd19], %f140;
	add.s32 	%r233, %r230, 2;
	mul.wide.u32 	%rd20, %r233, 4;
	add.s64 	%rd21, %rd2, %rd20;
	st.global.u32 	[%rd21], %r228;
	add.s64 	%rd22, %rd1, %rd20;
	st.global.f32 	[%rd22], %f141;
	add.s32 	%r234, %r230, 3;
	mul.wide.u32 	%rd23, %r234, 4;
	add.s64 	%rd24, %rd2, %rd23;
	st.global.u32 	[%rd24], %r229;
	add.s64 	%rd25, %rd1, %rd23;
	st.global.f32 	[%rd25], %f142;
	add.s32 	%r266, %r266, 4;
	and.b32  	%r267, %r78, 124;
	setp.ne.s32 	%p57, %r266, %r267;
	@%p57 bra 	$L__BB2_69;
$L__BB2_70:
	setp.eq.s32 	%p58, %r79, 0;
	@%p58 bra 	$L__BB2_74;
	shl.b32 	%r235, %r267, 2;
	add.s32 	%r84, %r5, %r235;
	ld.shared.u32 	%r236, [%r84];
	mad.lo.s32 	%r85, %r241, 100, %r267;
	mul.wide.u32 	%rd26, %r85, 4;
	add.s64 	%rd27, %rd2, %rd26;
	st.global.u32 	[%rd27], %r236;
	add.s32 	%r86, %r6, %r235;
	ld.shared.f32 	%f143, [%r86];
	add.s64 	%rd28, %rd1, %rd26;
	st.global.f32 	[%rd28], %f143;
	setp.eq.s32 	%p59, %r79, 1;
	@%p59 bra 	$L__BB2_74;
	ld.shared.u32 	%r237, [%r84+4];
	add.s32 	%r238, %r85, 1;
	mul.wide.u32 	%rd29, %r238, 4;
	add.s64 	%rd30, %rd2, %rd29;
	st.global.u32 	[%rd30], %r237;
	ld.shared.f32 	%f144, [%r86+4];
	add.s64 	%rd31, %rd1, %rd29;
	st.global.f32 	[%rd31], %f144;
	setp.eq.s32 	%p60, %r79, 2;
	@%p60 bra 	$L__BB2_74;
	ld.shared.u32 	%r239, [%r84+8];
	add.s32 	%r240, %r85, 2;
	mul.wide.u32 	%rd32, %r240, 4;
	add.s64 	%rd33, %rd2, %rd32;
	st.global.u32 	[%rd33], %r239;
	ld.shared.f32 	%f145, [%r86+8];
	add.s64 	%rd34, %rd1, %rd32;
	st.global.f32 	[%rd34], %f145;
$L__BB2_74:
	mul.wide.u32 	%rd35, %r241, 4;
	add.s64 	%rd36, %rd4, %rd35;
	st.global.u32 	[%rd36], %r78;
	add.s32 	%r241, %r241, %r7;
	setp.lt.u32 	%p61, %r241, %r88;
	@%p61 bra 	$L__BB2_2;
$L__BB2_75:
	ret;
$L__BB2_76:
	add.s32 	%r261, %r261, 1;
	setp.ne.s32 	%p34, %r261, %r262;
	@%p34 bra 	$L__BB2_40;
$L__BB2_77:
	setp.gt.u32 	%p36, %r262, 199;
	not.pred 	%p37, %p62;
	or.pred  	%p38, %p36, %p37;
	@%p38 bra 	$L__BB2_79;
	shl.b32 	%r199, %r262, 2;
	add.s32 	%r200, %r5, %r199;
	st.shared.u32 	[%r200], %r59;
	add.s32 	%r201, %r6, %r199;
	st.shared.f32 	[%r201], %f3;
	add.s32 	%r262, %r262, 1;
$L__BB2_79:
	add.s32 	%r259, %r259, 1;
	setp.eq.s32 	%p39, %r259, %r253;
	@%p39 bra 	$L__BB2_42;
	bra.uni 	$L__BB2_38;

}
	// .globl	_Z25test_index_updates_kernelP10TestResultP13InvertedIndexPjS3_PfjS3_
.visible .entry _Z25test_index_updates_kernelP10TestResultP13InvertedIndexPjS3_PfjS3_(
	.param .u64 .ptr .align 1 _Z25test_index_updates_kernelP10TestResultP13InvertedIndexPjS3_PfjS3__param_0,
	.param .u64 .ptr .align 1 _Z25test_index_updates_kernelP10TestResultP13InvertedIndexPjS3_PfjS3__param_1,
	.param .u64 .ptr .align 1 _Z25test_index_updates_kernelP10TestResultP13InvertedIndexPjS3_PfjS3__param_2,
	.param .u64 .ptr .align 1 _Z25test_index_updates_kernelP10TestResultP13InvertedIndexPjS3_PfjS3__param_3,
	.param .u64 .ptr .align 1 _Z25test_index_updates_kernelP10TestResultP13InvertedIndexPjS3_PfjS3__param_4,
	.param .u32 _Z25test_index_updates_kernelP10TestResultP13InvertedIndexPjS3_PfjS3__param_5,
	.param .u64 .ptr .align 1 _Z25test_index_updates_kernelP10TestResultP13InvertedIndexPjS3_PfjS3__param_6
)
{
	.reg .pred 	%p<8>;
	.reg .b32 	%r<38>;
	.reg .b32 	%f<2>;
	.reg .b64 	%rd<28>;

	ld.param.u64 	%rd12, [_Z25test_index_updates_kernelP10TestResultP13InvertedIndexPjS3_PfjS3__param_1];
	ld.param.u64 	%rd8, [_Z25test_index_updates_kernelP10TestResultP13InvertedIndexPjS3_PfjS3__param_2];
	ld.param.u64 	%rd9, [_Z25test_index_updates_kernelP10TestResultP13InvertedIndexPjS3_PfjS3__param_3];
	ld.param.u64 	%rd10, [_Z25test_index_updates_kernelP10TestResultP13InvertedIndexPjS3_PfjS3__param_4];
	ld.param.u32 	%r20, [_Z25test_index_updates_kernelP10TestResultP13InvertedIndexPjS3_PfjS3__param_5];
	ld.param.u64 	%rd11, [_Z25test_index_updates_kernelP10TestResultP13InvertedIndexPjS3_PfjS3__param_6];
	cvta.to.global.u64 	%rd1, %rd12;
	mov.u32 	%r22, %ctaid.x;
	mov.u32 	%r1, %ntid.x;
	mov.u32 	%r23, %tid.x;
	mad.lo.s32 	%r32, %r22, %r1, %r23;
	setp.ge.u32 	%p1, %r32, %r20;
	mov.b32 	%r36, 0;
	@%p1 bra 	$L__BB3_10;
	mov.u32 	%r25, %nctaid.x;
	mul.lo.s32 	%r3, %r1, %r25;
	cvta.to.global.u64 	%rd2, %rd8;
	cvta.to.global.u64 	%rd3, %rd9;
	cvta.to.global.u64 	%rd4, %rd10;
	mov.b32 	%r36, 0;
$L__BB3_2:
	cvt.u64.u32 	%rd5, %r32;
	mul.wide.u32 	%rd13, %r32, 4;
	add.s64 	%rd14, %rd3, %rd13;
	ld.global.u32 	%r6, [%rd14];
	ld.global.u32 	%r34, [%rd1+16];
	setp.eq.s32 	%p2, %r34, 0;
	@%p2 bra 	$L__BB3_9;
	shl.b64 	%rd15, %rd5, 2;
	add.s64 	%rd16, %rd2, %rd15;
	ld.global.u32 	%r8, [%rd16];
	add.s64 	%rd17, %rd4, %rd15;
	ld.global.f32 	%f1, [%rd17];
	ld.global.u64 	%rd6, [%rd1+8];
	mov.b32 	%r35, 0;
$L__BB3_4:
	add.s32 	%r27, %r34, %r35;
	shr.u32 	%r11, %r27, 1;
	mul.wide.u32 	%rd18, %r11, 4;
	add.s64 	%rd19, %rd6, %rd18;
	ld.u32 	%r12, [%rd19];
	setp.eq.s32 	%p3, %r12, %r6;
	@%p3 bra 	$L__BB3_6;
	setp.lt.u32 	%p4, %r12, %r6;
	add.s32 	%r28, %r11, 1;
	selp.b32 	%r35, %r28, %r35, %p4;
	selp.b32 	%r34, %r34, %r11, %p4;
	setp.lt.u32 	%p5, %r35, %r34;
	@%p5 bra 	$L__BB3_4;
	bra.uni 	$L__BB3_9;
$L__BB3_6:
	ld.global.u64 	%rd20, [%rd1];
	mul.wide.u32 	%rd21, %r11, 24;
	add.s64 	%rd7, %rd20, %rd21;
	atom.add.u32 	%r15, [%rd7+16], 1;
	ld.u32 	%r29, [%rd7+20];
	setp.ge.u32 	%p6, %r15, %r29;
	@%p6 bra 	$L__BB3_8;
	ld.u64 	%rd22, [%rd7];
	mul.wide.u32 	%rd23, %r15, 4;
	add.s64 	%rd24, %rd22, %rd23;
	st.u32 	[%rd24], %r8;
	ld.u64 	%rd25, [%rd7+8];
	add.s64 	%rd26, %rd25, %rd23;
	st.f32 	[%rd26], %f1;
	add.s32 	%r36, %r36, 1;
	bra.uni 	$L__BB3_9;
$L__BB3_8:
	atom.add.u32 	%r30, [%rd7+16], -1;
$L__BB3_9:
	add.s32 	%r32, %r32, %r3;
	setp.lt.u32 	%p7, %r32, %r20;
	@%p7 bra 	$L__BB3_2;
$L__BB3_10:
	cvta.to.global.u64 	%rd27, %rd11;
	atom.global.add.u32 	%r31, [%rd27], %r36;
	ret;

}
	// .globl	_ZN3cub18CUB_300001_SM_10006detail11EmptyKernelIvEEvv
.visible .entry _ZN3cub18CUB_300001_SM_10006detail11EmptyKernelIvEEvv()
{


	ret;

}
	// .globl	_ZN3cub18CUB_300001_SM_10006detail8for_each13static_kernelINS2_12policy_hub_t12policy_500_tElN6thrust24THRUST_300001_SM_1000_NS8cuda_cub10__tabulate7functorIPjNS7_6system6detail7generic6detail22compute_sequence_valueIjvEElEEEEvT0_T1_
.visible .entry _ZN3cub18CUB_300001_SM_10006detail8for_each13static_kernelINS2_12policy_hub_t12policy_500_tElN6thrust24THRUST_300001_SM_1000_NS8cuda_cub10__tabulate7functorIPjNS7_6system6detail7generic6detail22compute_sequence_valueIjvEElEEEEvT0_T1_(
	.param .u64 _ZN3cub18CUB_300001_SM_10006detail8for_each13static_kernelINS2_12policy_hub_t12policy_500_tElN6thrust24THRUST_300001_SM_1000_NS8cuda_cub10__tabulate7functorIPjNS7_6system6detail7generic6detail22compute_sequence_valueIjvEElEEEEvT0_T1__param_0,
	.param .align 8 .b8 _ZN3cub18CUB_300001_SM_10006detail8for_each13static_kernelINS2_12policy_hub_t12policy_500_tElN6thrust24THRUST_300001_SM_1000_NS8cuda_cub10__tabulate7functorIPjNS7_6system6detail7generic6detail22compute_sequence_valueIjvEElEEEEvT0_T1__param_1[16]
)
.maxntid 256
{
	.reg .pred 	%p<4>;
	.reg .b32 	%r<18>;
	.reg .b64 	%rd<20>;

	ld.param.u64 	%rd7, [_ZN3cub18CUB_300001_SM_10006detail8for_each13static_kernelINS2_12policy_hub_t12policy_500_tElN6thrust24THRUST_300001_SM_1000_NS8cuda_cub10__tabulate7functorIPjNS7_6system6detail7generic6detail22compute_sequence_valueIjvEElEEEEvT0_T1__param_1];
	ld.param.u64 	%rd8, [_ZN3cub18CUB_300001_SM_10006detail8for_each13static_kernelINS2_12policy_hub_t12policy_500_tElN6thrust24THRUST_300001_SM_1000_NS8cuda_cub10__tabulate7functorIPjNS7_6system6detail7generic6detail22compute_sequence_valueIjvEElEEEEvT0_T1__param_0];
	ld.param.v2.u32 	{%r3, %r4}, [_ZN3cub18CUB_300001_SM_10006detail8for_each13static_kernelINS2_12policy_hub_t12policy_500_tElN6thrust24THRUST_300001_SM_1000_NS8cuda_cub10__tabulate7functorIPjNS7_6system6detail7generic6detail22compute_sequence_valueIjvEElEEEEvT0_T1__param_1+8];
	mov.u32 	%r5, %ctaid.x;
	mul.wide.u32 	%rd1, %r5, 512;
	sub.s64 	%rd2, %rd8, %rd1;
	setp.lt.s64 	%p1, %rd2, 512;
	@%p1 bra 	$L__BB5_2;
	mov.u32 	%r13, %tid.x;
	cvta.to.global.u64 	%rd15, %rd7;
	cvt.u64.u32 	%rd16, %r13;
	add.s64 	%rd17, %rd1, %rd16;
	cvt.u32.u64 	%r14, %rd17;
	mad.lo.s32 	%r15, %r4, %r14, %r3;
	shl.b64 	%rd18, %rd17, 2;
	add.s64 	%rd19, %rd15, %rd18;
	st.global.u32 	[%rd19], %r15;
	add.s32 	%r16, %r14, 256;
	mad.lo.s32 	%r17, %r4, %r16, %r3;
	st.global.u32 	[%rd19+1024], %r17;
	bra.uni 	$L__BB5_6;
$L__BB5_2:
	cvta.to.global.u64 	%rd3, %rd7;
	mov.u32 	%r6, %tid.x;
	cvt.s64.s32 	%rd4, %rd2;
	cvt.u64.u32 	%rd5, %r6;
	setp.le.s64 	%p2, %rd4, %rd5;
	@%p2 bra 	$L__BB5_4;
	add.s64 	%rd9, %rd1, %rd5;
	cvt.u32.u64 	%r7, %rd9;
	mad.lo.s32 	%r8, %r4, %r7, %r3;
	shl.b64 	%rd10, %rd9, 2;
	add.s64 	%rd11, %rd3, %rd10;
	st.global.u32 	[%rd11], %r8;
$L__BB5_4:
	cvt.u32.u64 	%r9, %rd5;
	add.s32 	%r10, %r9, 256;
	cvt.u64.u32 	%rd6, %r10;
	setp.le.s64 	%p3, %rd4, %rd6;
	@%p3 bra 	$L__BB5_6;
	add.s64 	%rd12, %rd1, %rd6;
	shl.b64 	%rd13, %rd12, 2;
	cvt.u32.u64 	%r11, %rd12;
	mad.lo.s32 	%r12, %r4, %r11, %r3;
	add.s64 	%rd14, %rd13, %rd3;
	st.global.u32 	[%rd14], %r12;
$L__BB5_6:
	ret;

}
	// .globl	_ZN3cub18CUB_300001_SM_10006detail8for_each13static_kernelINS2_12policy_hub_t12policy_500_tElN6thrust24THRUST_300001_SM_1000_NS8cuda_cub6__fill7functorIPffEEEEvT0_T1_
.visible .entry _ZN3cub18CUB_300001_SM_10006detail8for_each13static_kernelINS2_12policy_hub_t12policy_500_tElN6thrust24THRUST_300001_SM_1000_NS8cuda_cub6__fill7functorIPffEEEEvT0_T1_(
	.param .u64 _ZN3cub18CUB_300001_SM_10006detail8for_each13static_kernelINS2_12policy_hub_t12policy_500_tElN6thrust24THRUST_300001_SM_1000_NS8cuda_cub6__fill7functorIPffEEEEvT0_T1__param_0,
	.param .align 8 .b8 _ZN3cub18CUB_300001_SM_10006detail8for_each13static_kernelINS2_12policy_hub_t12policy_500_tElN6thrust24THRUST_300001_SM_1000_NS8cuda_cub6__fill7functorIPffEEEEvT0_T1__param_1[16]
)
.maxntid 256
{
	.reg .pred 	%p<4>;
	.reg .b16 	%rs<5>;
	.reg .b32 	%r<10>;
	.reg .b32 	%f<3>;
	.reg .b64 	%rd<17>;

	ld.param.f32 	%f2, [_ZN3cub18CUB_300001_SM_10006detail8for_each13static_kernelINS2_12policy_hub_t12policy_500_tElN6thrust24THRUST_300001_SM_1000_NS8cuda_cub6__fill7functorIPffEEEEvT0_T1__param_1+8];
	ld.param.u64 	%rd5, [_ZN3cub18CUB_300001_SM_10006detail8for_each13static_kernelINS2_12policy_hub_t12policy_500_tElN6thrust24THRUST_300001_SM_1000_NS8cuda_cub6__fill7functorIPffEEEEvT0_T1__param_1];
	ld.param.u64 	%rd6, [_ZN3cub18CUB_300001_SM_10006detail8for_each13static_kernelINS2_12policy_hub_t12policy_500_tElN6thrust24THRUST_300001_SM_1000_NS8cuda_cub6__fill7functorIPffEEEEvT0_T1__param_0];
	mov.u32 	%r7, %ctaid.x;
	mul.wide.u32 	%rd1, %r7, 512;
	sub.s64 	%rd2, %rd6, %rd1;
	setp.lt.s64 	%p1, %rd2, 512;
	@%p1 bra 	$L__BB6_2;
	mov.u32 	%r9, %tid.x;
	cvta.to.global.u64 	%rd12, %rd5;
	cvt.u64.u32 	%rd13, %r9;
	add.s64 	%rd14, %rd1, %rd13;
	shl.b64 	%rd15, %rd14, 2;
	add.s64 	%rd16, %rd12, %rd15;
	st.global.f32 	[%rd16], %f2;
	st.global.f32 	[%rd16+1024], %f2;
	bra.uni 	$L__BB6_6;
$L__BB6_2:
	cvta.to.global.u64 	%rd7, %rd5;
	mov.u32 	%r1, %tid.x;
	cvt.s64.s32 	%rd3, %rd2;
	cvt.u64.u32 	%rd8, %r1;
	setp.le.s64 	%p2, %rd3, %rd8;
	add.s64 	%rd9, %rd1, %rd8;
	shl.b64 	%rd10, %rd9, 2;
	add.s64 	%rd4, %rd7, %rd10;
	@%p2 bra 	$L__BB6_4;
	st.global.f32 	[%rd4], %f2;
$L__BB6_4:
	add.s32 	%r8, %r1, 256;
	cvt.u64.u32 	%rd11, %r8;
	setp.le.s64 	%p3, %rd3, %rd11;
	@%p3 bra 	$L__BB6_6;
	st.global.f32 	[%rd4+1024], %f2;
$L__BB6_6:
	ret;

}


// ===== COMPILED SASS (sm_100) =====

	.target	sm_100

	.elftype	@"ET_EXEC"


//--------------------- .note.nv.tkinfo           --------------------------
	.section	.note.nv.tkinfo,"",@"SHT_NOTE"
	.sectionflags	@"SHF_NOTE_NV_TKINFO"
	.tkinfo
        /*0018*/ 	.word	0x00000002
        /*0030*/ 	.string	""
        /*0030*/ 	.string	"ptxas"
        /*0030*/ 	.string	"Cuda compilation tools, release 13.0, V13.0.88"
        /*0030*/ 	.string	"Build cuda_13.0.r13.0/compiler.36424714_0"
        /*0030*/ 	.string	"-arch sm_100 -m 64 "



//--------------------- .note.nv.cuinfo           --------------------------
	.section	.note.nv.cuinfo,"",@"SHT_NOTE"
	.sectionflags	@"SHF_NOTE_NV_CUINFO"
        /*0018*/ 	.short	0x0002
        /*001a*/ 	.short	0x0064
        /*001c*/ 	.short	0x0082
	.zero		2


//--------------------- .nv.info                  --------------------------
	.section	.nv.info,"",@"SHT_CUDA_INFO"
	.align	4


	//----- nvinfo : EIATTR_REGCOUNT
	.align		4
        /*0000*/ 	.byte	0x04, 0x2f
        /*0002*/ 	.short	(.L_46 - .L_45)
	.align		4
.L_45:
        /*0004*/ 	.word	index@(_Z26test_boolean_search_kernelP10TestResultP13InvertedIndexP12BooleanQueryjPjPfS5_)
        /*0008*/ 	.word	0x00000028


	//----- nvinfo : EIATTR_FRAME_SIZE
	.align		4
.L_46:
        /*000c*/ 	.byte	0x04, 0x11
        /*000e*/ 	.short	(.L_48 - .L_47)
	.align		4
.L_47:
        /*0010*/ 	.word	index@(_Z26test_boolean_search_kernelP10TestResultP13InvertedIndexP12BooleanQueryjPjPfS5_)
        /*0014*/ 	.word	0x00000000


	//----- nvinfo : EIATTR_REGCOUNT
	.align		4
.L_48:
        /*0018*/ 	.byte	0x04, 0x2f
        /*001a*/ 	.short	(.L_50 - .L_49)
	.align		4
.L_49:
        /*001c*/ 	.word	index@(_Z25test_vector_search_kernelP10TestResultP11VectorIndexP11VectorQueryjPjPfS5_)
        /*0020*/ 	.word	0x00000028


	//----- nvinfo : EIATTR_FRAME_SIZE
	.align		4
.L_50:
        /*0024*/ 	.byte	0x04, 0x11
        /*0026*/ 	.short	(.L_52 - .L_51)
	.align		4
.L_51:
        /*0028*/ 	.word	index@($__internal_1_$__cuda_sm3x_div_rn_noftz_f32_slowpath)
        /*002c*/ 	.word	0x00000000


	//----- nvinfo : EIATTR_FRAME_SIZE
	.align		4
.L_52:
        /*0030*/ 	.byte	0x04, 0x11
        /*0032*/ 	.short	(.L_54 - .L_53)
	.align		4
.L_53:
        /*0034*/ 	.word	index@($__internal_0_$__cuda_sm20_sqrt_rn_f32_slowpath)
        /*0038*/ 	.word	0x00000000


	//----- nvinfo : EIATTR_FRAME_SIZE
	.align		4
.L_54:
        /*003c*/ 	.byte	0x04, 0x11
        /*003e*/ 	.short	(.L_56 - .L_55)
	.align		4
.L_55:
        /*0040*/ 	.word	index@(_Z25test_vector_search_kernelP10TestResultP11VectorIndexP11VectorQueryjPjPfS5_)
        /*0044*/ 	.word	0x00000000


	//----- nvinfo : EIATTR_REGCOUNT
	.align		4
.L_56:
        /*0048*/ 	.byte	0x04, 0x2f
        /*004a*/ 	.short	(.L_58 - .L_57)
	.align		4
.L_57:
        /*004c*/ 	.word	index@(_Z25test_hybrid_search_kernelP10TestResultP13InvertedIndexP11VectorIndexP11HybridQueryjPjPfS7_)
        /*0050*/ 	.word	0x00000020


	//----- nvinfo : EIATTR_FRAME_SIZE
	.align		4
.L_58:
        /*0054*/ 	.byte	0x04, 0x11
        /*0056*/ 	.short	(.L_60 - .L_59)
	.align		4
.L_59:
        /*0058*/ 	.word	index@(_Z25test_hybrid_search_kernelP10TestResultP13InvertedIndexP11VectorIndexP11HybridQueryjPjPfS7_)
        /*005c*/ 	.word	0x00000000


	//----- nvinfo : EIATTR_REGCOUNT
	.align		4
.L_60:
        /*0060*/ 	.byte	0x04, 0x2f
        /*0062*/ 	.short	(.L_62 - .L_61)
	.align		4
.L_61:
        /*0064*/ 	.word	index@(_Z25test_index_updates_kernelP10TestResultP13InvertedIndexPjS3_PfjS3_)
        /*0068*/ 	.word	0x00000013


	//----- nvinfo : EIATTR_FRAME_SIZE
	.align		4
.L_62:
        /*006c*/ 	.byte	0x04, 0x11
        /*006e*/ 	.short	(.L_64 - .L_63)
	.align		4
.L_63:
        /*0070*/ 	.word	index@(_Z25test_index_updates_kernelP10TestResultP13InvertedIndexPjS3_PfjS3_)
        /*0074*/ 	.word	0x00000000


	//----- nvinfo : EIATTR_REGCOUNT
	.align		4
.L_64:
        /*0078*/ 	.byte	0x04, 0x2f
        /*007a*/ 	.short	(.L_66 - .L_65)
	.align		4
.L_65:
        /*007c*/ 	.word	index@(_ZN3cub18CUB_300001_SM_10006detail11EmptyKernelIvEEvv)
        /*0080*/ 	.word	0x00000004


	//----- nvinfo : EIATTR_FRAME_SIZE
	.align		4
.L_66:
        /*0084*/ 	.byte	0x04, 0x11
        /*0086*/ 	.short	(.L_68 - .L_67)
	.align		4
.L_67:
        /*0088*/ 	.word	index@(_ZN3cub18CUB_300001_SM_10006detail11EmptyKernelIvEEvv)
        /*008c*/ 	.word	0x00000000


	//----- nvinfo : EIATTR_REGCOUNT
	.align		4
.L_68:
        /*0090*/ 	.byte	0x04, 0x2f
        /*0092*/ 	.short	(.L_70 - .L_69)
	.align		4
.L_69:
        /*0094*/ 	.word	index@(_ZN3cub18CUB_300001_SM_10006detail8for_each13static_kernelINS2_12policy_hub_t12policy_500_tElN6thrust24THRUST_300001_SM_1000_NS8cuda_cub10__tabulate7functorIPjNS7_6system6detail7generic6detail22compute_sequence_valueIjvEElEEEEvT0_T1_)
        /*0098*/ 	.word	0x0000000a


	//----- nvinfo : EIATTR_FRAME_SIZE
	.align		4
.L_70:
        /*009c*/ 	.byte	0x04, 0x11
        /*009e*/ 	.short	(.L_72 - .L_71)
	.align		4
.L_71:
        /*00a0*/ 	.word	index@(_ZN3cub18CUB_300001_SM_10006detail8for_each13static_kernelINS2_12policy_hub_t12policy_500_tElN6thrust24THRUST_300001_SM_1000_NS8cuda_cub10__tabulate7functorIPjNS7_6system6detail7generic6detail22compute_sequence_valueIjvEElEEEEvT0_T1_)
        /*00a4*/ 	.word	0x00000000


	//----- nvinfo : EIATTR_REGCOUNT
	.align		4
.L_72:
        /*00a8*/ 	.byte	0x04, 0x2f
        /*00aa*/ 	.short	(.L_74 - .L_73)
	.align		4
.L_73:
        /*00ac*/ 	.word	index@(_ZN3cub18CUB_300001_SM_10006detail8for_each13static_kernelINS2_12policy_hub_t12policy_500_tElN6thrust24THRUST_300001_SM_1000_NS8cuda_cub6__fill7functorIPffEEEEvT0_T1_)
        /*00b0*/ 	.word	0x00000008


	//----- nvinfo : EIATTR_FRAME_SIZE
	.align		4
.L_74:
        /*00b4*/ 	.byte	0x04, 0x11
        /*00b6*/ 	.short	(.L_76 - .L_75)
	.align		4
.L_75:
        /*00b8*/ 	.word	index@(_ZN3cub18CUB_300001_SM_10006detail8for_each13static_kernelINS2_12policy_hub_t12policy_500_tElN6thrust24THRUST_300001_SM_1000_NS8cuda_cub6__fill7functorIPffEEEEvT0_T1_)
        /*00bc*/ 	.word	0x00000000


	//----- nvinfo : EIATTR_MIN_STACK_SIZE
	.align		4
.L_76:
        /*00c0*/ 	.byte	0x04, 0x12
        /*00c2*/ 	.short	(.L_78 - .L_77)
	.align		4
.L_77:
        /*00c4*/ 	.word	index@(_ZN3cub18CUB_300001_SM_10006detail8for_each13static_kernelINS2_12policy_hub_t12policy_500_tElN6thrust24THRUST_300001_SM_1000_NS8cuda_cub6__fill7functorIPffEEEEvT0_T1_)
        /*00c8*/ 	.word	0x00000000


	//----- nvinfo : EIATTR_MIN_STACK_SIZE
	.align		4
.L_78:
        /*00cc*/ 	.byte	0x04, 0x12
        /*00ce*/ 	.short	(.L_80 - .L_79)
	.align		4
.L_79:
        /*00d0*/ 	.word	index@(_ZN3cub18CUB_300001_SM_10006detail8for_each13static_kernelINS2_12policy_hub_t12policy_500_tElN6thrust24THRUST_300001_SM_1000_NS8cuda_cub10__tabulate7functorIPjNS7_6system6detail7generic6detail22compute_sequence_valueIjvEElEEEEvT0_T1_)
        /*00d4*/ 	.word	0x00000000


	//----- nvinfo : EIATTR_MIN_STACK_SIZE
	.align		4
.L_80:
        /*00d8*/ 	.byte	0x04, 0x12
        /*00da*/ 	.short	(.L_82 - .L_81)
	.align		4
.L_81:
        /*00dc*/ 	.word	index@(_ZN3cub18CUB_300001_SM_10006detail11EmptyKernelIvEEvv)
        /*00e0*/ 	.word	0x00000000


	//----- nvinfo : EIATTR_MIN_STACK_SIZE
	.align		4
.L_82:
        /*00e4*/ 	.byte	0x04, 0x12
        /*00e6*/ 	.short	(.L_84 - .L_83)
	.align		4
.L_83:
        /*00e8*/ 	.word	index@(_Z25test_index_updates_kernelP10TestResultP13InvertedIndexPjS3_PfjS3_)
        /*00ec*/ 	.word	0x00000000


	//----- nvinfo : EIATTR_MIN_STACK_SIZE
	.align		4
.L_84:
        /*00f0*/ 	.byte	0x04, 0x12
        /*00f2*/ 	.short	(.L_86 - .L_85)
	.align		4
.L_85:
        /*00f4*/ 	.word	index@(_Z25test_hybrid_search_kernelP10TestResultP13InvertedIndexP11VectorIndexP11HybridQueryjPjPfS7_)
        /*00f8*/ 	.word	0x00000000


	//----- nvinfo : EIATTR_MIN_STACK_SIZE
	.align		4
.L_86:
        /*00fc*/ 	.byte	0x04, 0x12
        /*00fe*/ 	.short	(.L_88 - .L_87)
	.align		4
.L_87:
        /*0100*/ 	.word	index@(_Z25test_vector_search_kernelP10TestResultP11VectorIndexP11VectorQueryjPjPfS5_)
        /*0104*/ 	.word	0x00000000


	//----- nvinfo : EIATTR_MIN_STACK_SIZE
	.align		4
.L_88:
        /*0108*/ 	.byte	0x04, 0x12
        /*010a*/ 	.short	(.L_90 - .L_89)
	.align		4
.L_89:
        /*010c*/ 	.word	index@(_Z26test_boolean_search_kernelP10TestResultP13InvertedIndexP12BooleanQueryjPjPfS5_)
        /*0110*/ 	.word	0x00000000
.L_90:


//--------------------- .nv.compat                --------------------------
	.section	.nv.compat,"",@"SHT_CUDA_COMPAT_INFO"
	.align	4
        /*0000*/ 	.byte	0x02, 0x09, 0x00, 0x00, 0x02, 0x02, 0x01, 0x00, 0x02, 0x05, 0x05, 0x00, 0x03, 0x07, 0x01, 0x01
        /*0010*/ 	.byte	0x02, 0x03, 0x00, 0x00, 0x02, 0x06, 0x01, 0x00, 0x04, 0x0b, 0x08, 0x00, 0x01, 0x00, 0x00, 0x00
        /*0020*/ 	.byte	0x00, 0x00, 0x00, 0x00


//--------------------- .nv.info._ZN3cub18CUB_300001_SM_10006detail8for_each13static_kernelINS2_12policy_hub_t12policy_500_tElN6thrust24THRUST_300001_SM_1000_NS8cuda_cub6__fill7functorIPffEEEEvT0_T1_ --------------------------
	.section	.nv.info._ZN3cub18CUB_300001_SM_10006detail8for_each13static_kernelINS2_12policy_hub_t12policy_500_tElN6thrust24THRUST_300001_SM_1000_NS8cuda_cub6__fill7functorIPffEEEEvT0_T1_,"",@"SHT_CUDA_INFO"
	.sectionflags	@""
	.align	4


	//----- nvinfo : EIATTR_CUDA_API_VERSION
	.align		4
        /*0000*/ 	.byte	0x04, 0x37
        /*0002*/ 	.short	(.L_92 - .L_91)
.L_91:
        /*0004*/ 	.word	0x00000082


	//----- nvinfo : EIATTR_KPARAM_INFO
	.align		4
.L_92:
        /*0008*/ 	.byte	0x04, 0x17
        /*000a*/ 	.short	(.L_94 - .L_93)
.L_93:
        /*000c*/ 	.word	0x00000000
        /*0010*/ 	.short	0x0001
        /*0012*/ 	.short	0x0008
        /*0014*/ 	.byte	0x00, 0xf0, 0x41, 0x00


	//----- nvinfo : EIATTR_KPARAM_INFO
	.align		4
.L_94:
        /*0018*/ 	.byte	0x04, 0x17
        /*001a*/ 	.short	(.L_96 - .L_95)
.L_95:
        /*001c*/ 	.word	0x00000000
        /*0020*/ 	.short	0x0000
        /*0022*/ 	.short	0x0000
        /*0024*/ 	.byte	0x00, 0xf0, 0x21, 0x00


	//----- nvinfo : EIATTR_SPARSE_MMA_MASK
	.align		4
.L_96:
        /*0028*/ 	.byte	0x03, 0x50
        /*002a*/ 	.short	0x0000


	//----- nvinfo : EIATTR_MAXREG_COUNT
	.align		4
        /*002c*/ 	.byte	0x03, 0x1b
        /*002e*/ 	.short	0x00ff


	//----- nvinfo : EIATTR_MERCURY_ISA_VERSION
	.align		4
        /*0030*/ 	.byte	0x03, 0x5f
        /*0032*/ 	.short	0x0101


	//----- nvinfo : EIATTR_VRC_CTA_INIT_COUNT
	.align		4
        /*0034*/ 	.byte	0x02, 0x4a
	.zero		1
	.zero		1


	//----- nvinfo : EIATTR_EXIT_INSTR_OFFSETS
	.align		4
        /*0038*/ 	.byte	0x04, 0x1c
        /*003a*/ 	.short	(.L_98 - .L_97)


	//   ....[0]....
.L_97:
        /*003c*/ 	.word	0x00000130


	//   ....[1]....
        /*0040*/ 	.word	0x00000240


	//   ....[2]....
        /*0044*/ 	.word	0x00000270


	//----- nvinfo : EIATTR_MAX_THREADS
	.align		4
.L_98:
        /*0048*/ 	.byte	0x04, 0x05
        /*004a*/ 	.short	(.L_100 - .L_99)
.L_99:
        /*004c*/ 	.word	0x00000100
        /*0050*/ 	.word	0x00000001
        /*0054*/ 	.word	0x00000001


	//----- nvinfo : EIATTR_CBANK_PARAM_SIZE
	.align		4
.L_100:
        /*0058*/ 	.byte	0x03, 0x19
        /*005a*/ 	.short	0x0018


	//----- nvinfo : EIATTR_PARAM_CBANK
	.align		4
        /*005c*/ 	.byte	0x04, 0x0a
        /*005e*/ 	.short	(.L_102 - .L_101)
	.align		4
.L_101:
        /*0060*/ 	.word	index@(.nv.constant0._ZN3cub18CUB_300001_SM_10006detail8for_each13static_kernelINS2_12policy_hub_t12policy_500_tElN6thrust24THRUST_300001_SM_1000_NS8cuda_cub6__fill7functorIPffEEEEvT0_T1_)
        /*0064*/ 	.short	0x0380
        /*0066*/ 	.short	0x0018


	//----- nvinfo : EIATTR_SW_WAR
	.align		4
.L_102:
        /*0068*/ 	.byte	0x04, 0x36
        /*006a*/ 	.short	(.L_104 - .L_103)
.L_103:
        /*006c*/ 	.word	0x00000008
.L_104:


//--------------------- .nv.info._ZN3cub18CUB_300001_SM_10006detail8for_each13static_kernelINS2_12policy_hub_t12policy_500_tElN6thrust24THRUST_300001_SM_1000_NS8cuda_cub10__tabulate7functorIPjNS7_6system6detail7generic6detail22compute_sequence_valueIjvEElEEEEvT0_T1_ --------------------------
	.section	.nv.info._ZN3cub18CUB_300001_SM_10006detail8for_each13static_kernelINS2_12policy_hub_t12policy_500_tElN6thrust24THRUST_300001_SM_1000_NS8cuda_cub10__tabulate7functorIPjNS7_6system6detail7generic6detail22compute_sequence_valueIjvEElEEEEvT0_T1_,"",@"SHT_CUDA_INFO"
	.sectionflags	@""
	.align	4


	//----- nvinfo : EIATTR_CUDA_API_VERSION
	.align		4
        /*0000*/ 	.byte	0x04, 0x37
        /*0002*/ 	.short	(.L_106 - .L_105)
.L_105:
        /*0004*/ 	.word	0x00000082


	//----- nvinfo : EIATTR_KPARAM_INFO
	.align		4
.L_106:
        /*0008*/ 	.byte	0x04, 0x17
        /*000a*/ 	.short	(.L_108 - .L_107)
.L_107:
        /*000c*/ 	.word	0x00000000
        /*0010*/ 	.short	0x0001
        /*0012*/ 	.short	0x0008
        /*0014*/ 	.byte	0x00, 0xf0, 0x41, 0x00


	//----- nvinfo : EIATTR_KPARAM_INFO
	.align		4
.L_108:
        /*0018*/ 	.byte	0x04, 0x17
        /*001a*/ 	.short	(.L_110 - .L_109)
.L_109:
        /*001c*/ 	.word	0x00000000
        /*0020*/ 	.short	0x0000
        /*0022*/ 	.short	0x0000
        /*0024*/ 	.byte	0x00, 0xf0, 0x21, 0x00


	//----- nvinfo : EIATTR_SPARSE_MMA_MASK
	.align		4
.L_110:
        /*0028*/ 	.byte	0x03, 0x50
        /*002a*/ 	.short	0x0000


	//----- nvinfo : EIATTR_MAXREG_COUNT
	.align		4
        /*002c*/ 	.byte	0x03, 0x1b
        /*002e*/ 	.short	0x00ff


	//----- nvinfo : EIATTR_MERCURY_ISA_VERSION
	.align		4
        /*0030*/ 	.byte	0x03, 0x5f
        /*0032*/ 	.short	0x0101


	//----- nvinfo : EIATTR_VRC_CTA_INIT_COUNT
	.align		4
        /*0034*/ 	.byte	0x02, 0x4a
	.zero		1
	.zero		1


	//----- nvinfo : EIATTR_EXIT_INSTR_OFFSETS
	.align		4
        /*0038*/ 	.byte	0x04, 0x1c
        /*003a*/ 	.short	(.L_112 - .L_111)


	//   ....[0]....
.L_111:
        /*003c*/ 	.word	0x00000160


	//   ....[1]....
        /*0040*/ 	.word	0x000002b0


	//   ....[2]....
        /*0044*/ 	.word	0x00000340


	//----- nvinfo : EIATTR_MAX_THREADS
	.align		4
.L_112:
        /*0048*/ 	.byte	0x04, 0x05
        /*004a*/ 	.short	(.L_114 - .L_113)
.L_113:
        /*004c*/ 	.word	0x00000100
        /*0050*/ 	.word	0x00000001
        /*0054*/ 	.word	0x00000001


	//----- nvinfo : EIATTR_CRS_STACK_SIZE
	.align		4
.L_114:
        /*0058*/ 	.byte	0x04, 0x1e
        /*005a*/ 	.short	(.L_116 - .L_115)
.L_115:
        /*005c*/ 	.word	0x00000000


	//----- nvinfo : EIATTR_CBANK_PARAM_SIZE
	.align		4
.L_116:
        /*0060*/ 	.byte	0x03, 0x19
        /*0062*/ 	.short	0x0018


	//----- nvinfo : EIATTR_PARAM_CBANK
	.align		4
        /*0064*/ 	.byte	0x04, 0x0a
        /*0066*/ 	.short	(.L_118 - .L_117)
	.align		4
.L_117:
        /*0068*/ 	.word	index@(.nv.constant0._ZN3cub18CUB_300001_SM_10006detail8for_each13static_kernelINS2_12policy_hub_t12policy_500_tElN6thrust24THRUST_300001_SM_1000_NS8cuda_cub10__tabulate7functorIPjNS7_6system6detail7generic6detail22compute_sequence_valueIjvEElEEEEvT0_T1_)
        /*006c*/ 	.short	0x0380
        /*006e*/ 	.short	0x0018


	//----- nvinfo : EIATTR_SW_WAR
	.align		4
.L_118:
        /*0070*/ 	.byte	0x04, 0x36
        /*0072*/ 	.short	(.L_120 - .L_119)
.L_119:
        /*0074*/ 	.word	0x00000008
.L_120:


//--------------------- .nv.info._ZN3cub18CUB_300001_SM_10006detail11EmptyKernelIvEEvv --------------------------
	.section	.nv.info._ZN3cub18CUB_300001_SM_10006detail11EmptyKernelIvEEvv,"",@"SHT_CUDA_INFO"
	.sectionflags	@""
	.align	4


	//----- nvinfo : EIATTR_CUDA_API_VERSION
	.align		4
        /*0000*/ 	.byte	0x04, 0x37
        /*0002*/ 	.short	(.L_122 - .L_121)
.L_121:
        /*0004*/ 	.word	0x00000082


	//----- nvinfo : EIATTR_SPARSE_MMA_MASK
	.align		4
.L_122:
        /*0008*/ 	.byte	0x03, 0x50
        /*000a*/ 	.short	0x0000


	//----- nvinfo : EIATTR_MAXREG_COUNT
	.align		4
        /*000c*/ 	.byte	0x03, 0x1b
        /*000e*/ 	.short	0x00ff


	//----- nvinfo : EIATTR_MERCURY_ISA_VERSION
	.align		4
        /*0010*/ 	.byte	0x03, 0x5f
        /*0012*/ 	.short	0x0101


	//----- nvinfo : EIATTR_VRC_CTA_INIT_COUNT
	.align		4
        /*0014*/ 	.byte	0x02, 0x4a
	.zero		1
	.zero		1


	//----- nvinfo : EIATTR_EXIT_INSTR_OFFSETS
	.align		4
        /*0018*/ 	.byte	0x04, 0x1c
        /*001a*/ 	.short	(.L_124 - .L_123)


	//   ....[0]....
.L_123:
        /*001c*/ 	.word	0x00000010


	//----- nvinfo : EIATTR_SW_WAR
	.align		4
.L_124:
        /*0020*/ 	.byte	0x04, 0x36
        /*0022*/ 	.short	(.L_126 - .L_125)
.L_125:
        /*0024*/ 	.word	0x00000008
.L_126:


//--------------------- .nv.info._Z25test_index_updates_kernelP10TestResultP13InvertedIndexPjS3_PfjS3_ --------------------------
	.section	.nv.info._Z25test_index_updates_kernelP10TestResultP13InvertedIndexPjS3_PfjS3_,"",@"SHT_CUDA_INFO"
	.sectionflags	@""
	.align	4


	//----- nvinfo : EIATTR_CUDA_API_VERSION
	.align		4
        /*0000*/ 	.byte	0x04, 0x37
        /*0002*/ 	.short	(.L_128 - .L_127)
.L_127:
        /*0004*/ 	.word	0x00000082


	//----- nvinfo : EIATTR_KPARAM_INFO
	.align		4
.L_128:
        /*0008*/ 	.byte	0x04, 0x17
        /*000a*/ 	.short	(.L_130 - .L_129)
.L_129:
        /*000c*/ 	.word	0x00000000
        /*0010*/ 	.short	0x0006
        /*0012*/ 	.short	0x0030
        /*0014*/ 	.byte	0x00, 0xf5, 0x21, 0x00


	//----- nvinfo : EIATTR_KPARAM_INFO
	.align		4
.L_130:
        /*0018*/ 	.byte	0x04, 0x17
        /*001a*/ 	.short	(.L_132 - .L_131)
.L_131:
        /*001c*/ 	.word	0x00000000
        /*0020*/ 	.short	0x0005
        /*0022*/ 	.short	0x0028
        /*0024*/ 	.byte	0x00, 0xf0, 0x11, 0x00


	//----- nvinfo : EIATTR_KPARAM_INFO
	.align		4
.L_132:
        /*0028*/ 	.byte	0x04, 0x17
        /*002a*/ 	.short	(.L_134 - .L_133)
.L_133:
        /*002c*/ 	.word	0x00000000
        /*0030*/ 	.short	0x0004
        /*0032*/ 	.short	0x0020
        /*0034*/ 	.byte	0x00, 0xf5, 0x21, 0x00


	//----- nvinfo : EIATTR_KPARAM_INFO
	.align		4
.L_134:
        /*0038*/ 	.byte	0x04, 0x17
        /*003a*/ 	.short	(.L_136 - .L_135)
.L_135:
        /*003c*/ 	.word	0x00000000
        /*0040*/ 	.short	0x0003
        /*0042*/ 	.short	0x0018
        /*0044*/ 	.byte	0x00, 0xf5, 0x21, 0x00


	//----- nvinfo : EIATTR_KPARAM_INFO
	.align		4
.L_136:
        /*0048*/ 	.byte	0x04, 0x17
        /*004a*/ 	.short	(.L_138 - .L_137)
.L_137:
        /*004c*/ 	.word	0x00000000
        /*0050*/ 	.short	0x0002
        /*0052*/ 	.short	0x0010
        /*0054*/ 	.byte	0x00, 0xf5, 0x21, 0x00


	//----- nvinfo : EIATTR_KPARAM_INFO
	.align		4
.L_138:
        /*0058*/ 	.byte	0x04, 0x17
        /*005a*/ 	.short	(.L_140 - .L_139)
.L_139:
        /*005c*/ 	.word	0x00000000
        /*0060*/ 	.short	0x0001
        /*0062*/ 	.short	0x0008
        /*0064*/ 	.byte	0x00, 0xf5, 0x21, 0x00


	//----- nvinfo : EIATTR_KPARAM_INFO
	.align		4
.L_140:
        /*0068*/ 	.byte	0x04, 0x17
        /*006a*/ 	.short	(.L_142 - .L_141)
.L_141:
        /*006c*/ 	.word	0x00000000
        /*0070*/ 	.short	0x0000
        /*0072*/ 	.short	0x0000
        /*0074*/ 	.byte	0x00, 0xf5, 0x21, 0x00


	//----- nvinfo : EIATTR_SPARSE_MMA_MASK
	.align		4
.L_142:
        /*0078*/ 	.byte	0x03, 0x50
        /*007a*/ 	.short	0x0000


	//----- nvinfo : EIATTR_MAXREG_COUNT
	.align		4
        /*007c*/ 	.byte	0x03, 0x1b
        /*007e*/ 	.short	0x00ff


	//----- nvinfo : EIATTR_MERCURY_ISA_VERSION
	.align		4
        /*0080*/ 	.byte	0x03, 0x5f
        /*0082*/ 	.short	0x0101


	//----- nvinfo : EIATTR_INT_WARP_WIDE_INSTR_OFFSETS
	.align		4
        /*0084*/ 	.byte	0x04, 0x31
        /*0086*/ 	.short	(.L_144 - .L_143)


	//   ....[0]....
.L_143:
        /*0088*/ 	.word	0x00000480


	//   ....[1]....
        /*008c*/ 	.word	0x000004a0


	//----- nvinfo : EIATTR_VRC_CTA_INIT_COUNT
	.align		4
.L_144:
        /*0090*/ 	.byte	0x02, 0x4a
	.zero		1
	.zero		1


	//----- nvinfo : EIATTR_EXIT_INSTR_OFFSETS
	.align		4
        /*0094*/ 	.byte	0x04, 0x1c
        /*0096*/ 	.short	(.L_146 - .L_145)


	//   ....[0]....
.L_145:
        /*0098*/ 	.word	0x000004f0


	//----- nvinfo : EIATTR_CRS_STACK_SIZE
	.align		4
.L_146:
        /*009c*/ 	.byte	0x04, 0x1e
        /*009e*/ 	.short	(.L_148 - .L_147)
.L_147:
        /*00a0*/ 	.word	0x00000000


	//----- nvinfo : EIATTR_CBANK_PARAM_SIZE
	.align		4
.L_148:
        /*00a4*/ 	.byte	0x03, 0x19
        /*00a6*/ 	.short	0x0038


	//----- nvinfo : EIATTR_PARAM_CBANK
	.align		4
        /*00a8*/ 	.byte	0x04, 0x0a
        /*00aa*/ 	.short	(.L_150 - .L_149)
	.align		4
.L_149:
        /*00ac*/ 	.word	index@(.nv.constant0._Z25test_index_updates_kernelP10TestResultP13InvertedIndexPjS3_PfjS3_)
        /*00b0*/ 	.short	0x0380
        /*00b2*/ 	.short	0x0038


	//----- nvinfo : EIATTR_SW_WAR
	.align		4
.L_150:
        /*00b4*/ 	.byte	0x04, 0x36
        /*00b6*/ 	.short	(.L_152 - .L_151)
.L_151:
        /*00b8*/ 	.word	0x00000008
.L_152:


//--------------------- .nv.info._Z25test_hybrid_search_kernelP10TestResultP13InvertedIndexP11VectorIndexP11HybridQueryjPjPfS7_ --------------------------
	.section	.nv.info._Z25test_hybrid_search_kernelP10TestResultP13InvertedIndexP11VectorIndexP11HybridQueryjPjPfS7_,"",@"SHT_CUDA_INFO"
	.sectionflags	@""
	.align	4


	//----- nvinfo : EIATTR_CUDA_API_VERSION
	.align		4
        /*0000*/ 	.byte	0x04, 0x37
        /*0002*/ 	.short	(.L_154 - .L_153)
.L_153:
        /*0004*/ 	.word	0x00000082


	//----- nvinfo : EIATTR_KPARAM_INFO
	.align		4
.L_154:
        /*0008*/ 	.byte	0x04, 0x17
        /*000a*/ 	.short	(.L_156 - .L_155)
.L_155:
        /*000c*/ 	.word	0x00000000
        /*0010*/ 	.short	0x0007
        /*0012*/ 	.short	0x0038
        /*0014*/ 	.byte	0x00, 0xf5, 0x21, 0x00


	//----- nvinfo : EIATTR_KPARAM_INFO
	.align		4
.L_156:
        /*0018*/ 	.byte	0x04, 0x17
        /*001a*/ 	.short	(.L_158 - .L_157)
.L_157:
        /*001c*/ 	.word	0x00000000
        /*0020*/ 	.short	0x0006
        /*0022*/ 	.short	0x0030
        /*0024*/ 	.byte	0x00, 0xf5, 0x21, 0x00


	//----- nvinfo : EIATTR_KPARAM_INFO
	.align		4
.L_158:
        /*0028*/ 	.byte	0x04, 0x17
        /*002a*/ 	.short	(.L_160 - .L_159)
.L_159:
        /*002c*/ 	.word	0x00000000
        /*0030*/ 	.short	0x0005
        /*0032*/ 	.short	0x0028
        /*0034*/ 	.byte	0x00, 0xf5, 0x21, 0x00


	//----- nvinfo : EIATTR_KPARAM_INFO
	.align		4
.L_160:
        /*0038*/ 	.byte	0x04, 0x17
        /*003a*/ 	.short	(.L_162 - .L_161)
.L_161:
        /*003c*/ 	.word	0x00000000
        /*0040*/ 	.short	0x0004
        /*0042*/ 	.short	0x0020
        /*0044*/ 	.byte	0x00, 0xf0, 0x11, 0x00


	//----- nvinfo : EIATTR_KPARAM_INFO
	.align		4
.L_162:
        /*0048*/ 	.byte	0x04, 0x17
        /*004a*/ 	.short	(.L_164 - .L_163)
.L_163:
        /*004c*/ 	.word	0x00000000
        /*0050*/ 	.short	0x0003
        /*0052*/ 	.short	0x0018
        /*0054*/ 	.byte	0x00, 0xf5, 0x21, 0x00


	//----- nvinfo : EIATTR_KPARAM_INFO
	.align		4
.L_164:
        /*0058*/ 	.byte	0x04, 0x17
        /*005a*/ 	.short	(.L_166 - .L_165)
.L_165:
        /*005c*/ 	.word	0x00000000
        /*0060*/ 	.short	0x0002
        /*0062*/ 	.short	0x0010
        /*0064*/ 	.byte	0x00, 0xf5, 0x21, 0x00


	//----- nvinfo : EIATTR_KPARAM_INFO
	.align		4
.L_166:
        /*0068*/ 	.byte	0x04, 0x17
        /*006a*/ 	.short	(.L_168 - .L_167)
.L_167:
        /*006c*/ 	.word	0x00000000
        /*0070*/ 	.short	0x0001
        /*0072*/ 	.short	0x0008
        /*0074*/ 	.byte	0x00, 0xf5, 0x21, 0x00


	//----- nvinfo : EIATTR_KPARAM_INFO
	.align		4
.L_168:
        /*0078*/ 	.byte	0x04, 0x17
        /*007a*/ 	.short	(.L_170 - .L_169)
.L_169:
        /*007c*/ 	.word	0x00000000
        /*0080*/ 	.short	0x0000
        /*0082*/ 	.short	0x0000
        /*0084*/ 	.byte	0x00, 0xf5, 0x21, 0x00


	//----- nvinfo : EIATTR_SPARSE_MMA_MASK
	.align		4
.L_170:
        /*0088*/ 	.byte	0x03, 0x50
        /*008a*/ 	.short	0x0000


	//----- nvinfo : EIATTR_MAXREG_COUNT
	.align		4
        /*008c*/ 	.byte	0x03, 0x1b
        /*008e*/ 	.short	0x00ff


	//----- nvinfo : EIATTR_MERCURY_ISA_VERSION
	.align		4
        /*0090*/ 	.byte	0x03, 0x5f
        /*0092*/ 	.short	0x0101


	//----- nvinfo : EIATTR_UNUSED_LOAD_BYTE_OFFSET
	.align		4
        /*0094*/ 	.byte	0x04, 0x44
        /*0096*/ 	.short	(.L_172 - .L_171)


	//   ....[0]....
.L_171:
        /*0098*/ 	.word	0x00001fb0
        /*009c*/ 	.word	0x00000fff


	//   ....[1]....
        /*00a0*/ 	.word	0x00001fc0
        /*00a4*/ 	.word	0x00000fff


	//----- nvinfo : EIATTR_VRC_CTA_INIT_COUNT
	.align		4
.L_172:
        /*00a8*/ 	.byte	0x02, 0x4a
	.zero		1
	.zero		1


	//----- nvinfo : EIATTR_EXIT_INSTR_OFFSETS
	.align		4
        /*00ac*/ 	.byte	0x04, 0x1c
        /*00ae*/ 	.short	(.L_174 - .L_173)


	//   ....[0]....
.L_173:
        /*00b0*/ 	.word	0x00000070


	//   ....[1]....
        /*00b4*/ 	.word	0x00002160


	//----- nvinfo : EIATTR_CRS_STACK_SIZE
	.align		4
.L_174:
        /*00b8*/ 	.byte	0x04, 0x1e
        /*00ba*/ 	.short	(.L_176 - .L_175)
.L_175:
        /*00bc*/ 	.word	0x00000000


	//----- nvinfo : EIATTR_CBANK_PARAM_SIZE
	.align		4
.L_176:
        /*00c0*/ 	.byte	0x03, 0x19
        /*00c2*/ 	.short	0x0040


	//----- nvinfo : EIATTR_PARAM_CBANK
	.align		4
        /*00c4*/ 	.byte	0x04, 0x0a
        /*00c6*/ 	.short	(.L_178 - .L_177)
	.align		4
.L_177:
        /*00c8*/ 	.word	index@(.nv.constant0._Z25test_hybrid_search_kernelP10TestResultP13InvertedIndexP11VectorIndexP11HybridQueryjPjPfS7_)
        /*00cc*/ 	.short	0x0380
        /*00ce*/ 	.short	0x0040


	//----- nvinfo : EIATTR_SW_WAR
	.align		4
.L_178:
        /*00d0*/ 	.byte	0x04, 0x36
        /*00d2*/ 	.short	(.L_180 - .L_179)
.L_179:
        /*00d4*/ 	.word	0x00000008
.L_180:


//--------------------- .nv.info._Z25test_vector_search_kernelP10TestResultP11VectorIndexP11VectorQueryjPjPfS5_ --------------------------
	.section	.nv.info._Z25test_vector_search_kernelP10TestResultP11VectorIndexP11VectorQueryjPjPfS5_,"",@"SHT_CUDA_INFO"
	.sectionflags	@""
	.align	4


	//----- nvinfo : EIATTR_CUDA_API_VERSION
	.align		4
        /*0000*/ 	.byte	0x04, 0x37
        /*0002*/ 	.short	(.L_182 - .L_181)
.L_181:
        /*0004*/ 	.word	0x00000082


	//----- nvinfo : EIATTR_KPARAM_INFO
	.align		4
.L_182:
        /*0008*/ 	.byte	0x04, 0x17
        /*000a*/ 	.short	(.L_184 - .L_183)
.L_183:
        /*000c*/ 	.word	0x00000000
        /*0010*/ 	.short	0x0006
        /*0012*/ 	.short	0x0030
        /*0014*/ 	.byte	0x00, 0xf5, 0x21, 0x00


	//----- nvinfo : EIATTR_KPARAM_INFO
	.align		4
.L_184:
        /*0018*/ 	.byte	0x04, 0x17
        /*001a*/ 	.short	(.L_186 - .L_185)
.L_185:
        /*001c*/ 	.word	0x00000000
        /*0020*/ 	.short	0x0005
        /*0022*/ 	.short	0x0028
        /*0024*/ 	.byte	0x00, 0xf5, 0x21, 0x00


	//----- nvinfo : EIATTR_KPARAM_INFO
	.align		4
.L_186:
        /*0028*/ 	.byte	0x04, 0x17
        /*002a*/ 	.short	(.L_188 - .L_187)
.L_187:
        /*002c*/ 	.word	0x00000000
        /*0030*/ 	.short	0x0004
        /*0032*/ 	.short	0x0020
        /*0034*/ 	.byte	0x00, 0xf5, 0x21, 0x00


	//----- nvinfo : EIATTR_KPARAM_INFO
	.align		4
.L_188:
        /*0038*/ 	.byte	0x04, 0x17
        /*003a*/ 	.short	(.L_190 - .L_189)
.L_189:
        /*003c*/ 	.word	0x00000000
        /*0040*/ 	.short	0x0003
        /*0042*/ 	.short	0x0018
        /*0044*/ 	.byte	0x00, 0xf0, 0x11, 0x00


	//----- nvinfo : EIATTR_KPARAM_INFO
	.align		4
.L_190:
        /*0048*/ 	.byte	0x04, 0x17
        /*004a*/ 	.short	(.L_192 - .L_191)
.L_191:
        /*004c*/ 	.word	0x00000000
        /*0050*/ 	.short	0x0002
        /*0052*/ 	.short	0x0010
        /*0054*/ 	.byte	0x00, 0xf5, 0x21, 0x00


	//----- nvinfo : EIATTR_KPARAM_INFO
	.align		4
.L_192:
        /*0058*/ 	.byte	0x04, 0x17
        /*005a*/ 	.short	(.L_194 - .L_193)
.L_193:
        /*005c*/ 	.word	0x00000000
        /*0060*/ 	.short	0x0001
        /*0062*/ 	.short	0x0008
        /*0064*/ 	.byte	0x00, 0xf5, 0x21, 0x00


	//----- nvinfo : EIATTR_KPARAM_INFO
	.align		4
.L_194:
        /*0068*/ 	.byte	0x04, 0x17
        /*006a*/ 	.short	(.L_196 - .L_195)
.L_195:
        /*006c*/ 	.word	0x00000000
        /*0070*/ 	.short	0x0000
        /*0072*/ 	.short	0x0000
        /*0074*/ 	.byte	0x00, 0xf5, 0x21, 0x00


	//----- nvinfo : EIATTR_SPARSE_MMA_MASK
	.align		4
.L_196:
        /*0078*/ 	.byte	0x03, 0x50
        /*007a*/ 	.short	0x0000


	//----- nvinfo : EIATTR_MAXREG_COUNT
	.align		4
        /*007c*/ 	.byte	0x03, 0x1b
        /*007e*/ 	.short	0x00ff


	//----- nvinfo : EIATTR_MERCURY_ISA_VERSION
	.align		4
        /*0080*/ 	.byte	0x03, 0x5f
        /*0082*/ 	.short	0x0101


	//----- nvinfo : EIATTR_UNUSED_LOAD_BYTE_OFFSET
	.align		4
        /*0084*/ 	.byte	0x04, 0x44
        /*0086*/ 	.short	(.L_198 - .L_197)


	//   ....[0]....
.L_197:
        /*0088*/ 	.word	0x00001990
        /*008c*/ 	.word	0x00000fff


	//   ....[1]....
        /*0090*/ 	.word	0x000019a0
        /*0094*/ 	.word	0x00000fff


	//----- nvinfo : EIATTR_COOP_GROUP_MASK_REGIDS
	.align		4
.L_198:
        /*0098*/ 	.byte	0x04, 0x29
        /*009a*/ 	.short	(.L_200 - .L_199)


	//   ....[0]....
.L_199:
        /*009c*/ 	.word	0xffffffff


	//   ....[1]....
        /*00a0*/ 	.word	0xffffffff


	//   ....[2]....
        /*00a4*/ 	.word	0xffffffff


	//   ....[3]....
        /*00a8*/ 	.word	0xffffffff


	//   ....[4]....
        /*00ac*/ 	.word	0xffffffff


	//   ....[5]....
        /*00b0*/ 	.word	0xffffffff


	//   ....[6]....
        /*00b4*/ 	.word	0xffffffff


	//   ....[7]....
        /*00b8*/ 	.word	0xffffffff


	//   ....[8]....
        /*00bc*/ 	.word	0xffffffff


	//   ....[9]....
        /*00c0*/ 	.word	0xffffffff


	//   ....[10]....
        /*00c4*/ 	.word	0xffffffff


	//   ....[11]....
        /*00c8*/ 	.word	0xffffffff


	//   ....[12]....
        /*00cc*/ 	.word	0xffffffff


	//   ....[13]....
        /*00d0*/ 	.word	0xffffffff


	//   ....[14]....
        /*00d4*/ 	.word	0xffffffff


	//   ....[15]....
        /*00d8*/ 	.word	0x05000002


	//   ....[16]....
        /*00dc*/ 	.word	0x05000002


	//   ....[17]....
        /*00e0*/ 	.word	0x05000002


	//   ....[18]....
        /*00e4*/ 	.word	0x05000002


	//   ....[19]....
        /*00e8*/ 	.word	0x05000002


	//   ....[20]....
        /*00ec*/ 	.word	0x05000002


	//   ....[21]....
        /*00f0*/ 	.word	0x05000002


	//   ....[22]....
        /*00f4*/ 	.word	0x05000002


	//   ....[23]....
        /*00f8*/ 	.word	0x05000002


	//   ....[24]....
        /*00fc*/ 	.word	0x05000002


	//   ....[25]....
        /*0100*/ 	.word	0x05000002


	//   ....[26]....
        /*0104*/ 	.word	0x05000002


	//   ....[27]....
        /*0108*/ 	.word	0x05000002


	//   ....[28]....
        /*010c*/ 	.word	0x05000002


	//   ....[29]....
        /*0110*/ 	.word	0x05000002


	//----- nvinfo : EIATTR_COOP_GROUP_INSTR_OFFSETS
	.align		4
.L_200:
        /*0114*/ 	.byte	0x04, 0x28
        /*0116*/ 	.short	(.L_202 - .L_201)


	//   ....[0]....
.L_201:
        /*0118*/ 	.word	0x00000c00


	//   ....[1]....
        /*011c*/ 	.word	0x00000c10


	//   ....[2]....
        /*0120*/ 	.word	0x00000c20


	//   ....[3]....
        /*0124*/ 	.word	0x00000c50


	//   ....[4]....
        /*0128*/ 	.word	0x00000c70


	//   ....[5]....
        /*012c*/ 	.word	0x00000c80


	//   ....[6]....
        /*0130*/ 	.word	0x00000cb0


	//   ....[7]....
        /*0134*/ 	.word	0x00000cd0


	//   ....[8]....
        /*0138*/ 	.word	0x00000ce0


	//   ....[9]....
        /*013c*/ 	.word	0x00000d10


	//   ....[10]....
        /*0140*/ 	.word	0x00000d30


	//   ....[11]....
        /*0144*/ 	.word	0x00000d40


	//   ....[12]....
        /*0148*/ 	.word	0x00000d70


	//   ....[13]....
        /*014c*/ 	.word	0x00000d90


	//   ....[14]....
        /*0150*/ 	.word	0x00000da0


	//   ....[15]....
        /*0154*/ 	.word	0x00001bc0


	//   ....[16]....
        /*0158*/ 	.word	0x00001c50


	//   ....[17]....
        /*015c*/ 	.word	0x00001cb0


	//   ....[18]....
        /*0160*/ 	.word	0x00001d20


	//   ....[19]....
        /*0164*/ 	.word	0x00001d80


	//   ....[20]....
        /*0168*/ 	.word	0x00001de0


	//   ....[21]....
        /*016c*/ 	.word	0x00001e50


	//   ....[22]....
        /*0170*/ 	.word	0x00001eb0


	//   ....[23]....
        /*0174*/ 	.word	0x00001f10


	//   ....[24]....
        /*0178*/ 	.word	0x00001f80


	//   ....[25]....
        /*017c*/ 	.word	0x00001fe0


	//   ....[26]....
        /*0180*/ 	.word	0x00002040


	//   ....[27]....
        /*0184*/ 	.word	0x000020b0


	//   ....[28]....
        /*0188*/ 	.word	0x00002110


	//   ....[29]....
        /*018c*/ 	.word	0x00002170


	//----- nvinfo : EIATTR_VRC_CTA_INIT_COUNT
	.align		4
.L_202:
        /*0190*/ 	.byte	0x02, 0x4a
	.zero		1
	.zero		1


	//----- nvinfo : EIATTR_EXIT_INSTR_OFFSETS
	.align		4
        /*0194*/ 	.byte	0x04, 0x1c
        /*0196*/ 	.short	(.L_204 - .L_203)


	//   ....[0]....
.L_203:
        /*0198*/ 	.word	0x00000070


	//   ....[1]....
        /*019c*/ 	.word	0x00001b50


	//----- nvinfo : EIATTR_CRS_STACK_SIZE
	.align		4
.L_204:
        /*01a0*/ 	.byte	0x04, 0x1e
        /*01a2*/ 	.short	(.L_206 - .L_205)
.L_205:
        /*01a4*/ 	.word	0x00000000


	//----- nvinfo : EIATTR_CBANK_PARAM_SIZE
	.align		4
.L_206:
        /*01a8*/ 	.byte	0x03, 0x19
        /*01aa*/ 	.short	0x0038


	//----- nvinfo : EIATTR_PARAM_CBANK
	.align		4
        /*01ac*/ 	.byte	0x04, 0x0a
        /*01ae*/ 	.short	(.L_208 - .L_207)
	.align		4
.L_207:
        /*01b0*/ 	.word	index@(.nv.constant0._Z25test_vector_search_kernelP10TestResultP11VectorIndexP11VectorQueryjPjPfS5_)
        /*01b4*/ 	.short	0x0380
        /*01b6*/ 	.short	0x0038


	//----- nvinfo : EIATTR_SW_WAR
	.align		4
.L_208:
        /*01b8*/ 	.byte	0x04, 0x36
        /*01ba*/ 	.short	(.L_210 - .L_209)
.L_209:
        /*01bc*/ 	.word	0x00000008
.L_210:


//--------------------- .nv.info._Z26test_boolean_search_kernelP10TestResultP13InvertedIndexP12BooleanQueryjPjPfS5_ --------------------------
	.section	.nv.info._Z26test_boolean_search_kernelP10TestResultP13InvertedIndexP12BooleanQueryjPjPfS5_,"",@"SHT_CUDA_INFO"
	.sectionflags	@""
	.align	4


	//----- nvinfo : EIATTR_CUDA_API_VERSION
	.align		4
        /*0000*/ 	.byte	0x04, 0x37
        /*0002*/ 	.short	(.L_212 - .L_211)
.L_211:
        /*0004*/ 	.word	0x00000082


	//----- nvinfo : EIATTR_KPARAM_INFO
	.align		4
.L_212:
        /*0008*/ 	.byte	0x04, 0x17
        /*000a*/ 	.short	(.L_214 - .L_213)
.L_213:
        /*000c*/ 	.word	0x00000000
        /*0010*/ 	.short	0x0006
        /*0012*/ 	.short	0x0030
        /*0014*/ 	.byte	0x00, 0xf5, 0x21, 0x00


	//----- nvinfo : EIATTR_KPARAM_INFO
	.align		4
.L_214:
        /*0018*/ 	.byte	0x04, 0x17
        /*001a*/ 	.short	(.L_216 - .L_215)
.L_215:
        /*001c*/ 	.word	0x00000000
        /*0020*/ 	.short	0x0005
        /*0022*/ 	.short	0x0028
        /*0024*/ 	.byte	0x00, 0xf5, 0x21, 0x00


	//----- nvinfo : EIATTR_KPARAM_INFO
	.align		4
.L_216:
        /*0028*/ 	.byte	0x04, 0x17
        /*002a*/ 	.short	(.L_218 - .L_217)
.L_217:
        /*002c*/ 	.word	0x00000000
        /*0030*/ 	.short	0x0004
        /*0032*/ 	.short	0x0020
        /*0034*/ 	.byte	0x00, 0xf5, 0x21, 0x00


	//----- nvinfo : EIATTR_KPARAM_INFO
	.align		4
.L_218:
        /*0038*/ 	.byte	0x04, 0x17
        /*003a*/ 	.short	(.L_220 - .L_219)
.L_219:
        /*003c*/ 	.word	0x00000000
        /*0040*/ 	.short	0x0003
        /*0042*/ 	.short	0x0018
        /*0044*/ 	.byte	0x00, 0xf0, 0x11, 0x00


	//----- nvinfo : EIATTR_KPARAM_INFO
	.align		4
.L_220:
        /*0048*/ 	.byte	0x04, 0x17
        /*004a*/ 	.short	(.L_222 - .L_221)
.L_221:
        /*004c*/ 	.word	0x00000000
        /*0050*/ 	.short	0x0002
        /*0052*/ 	.short	0x0010
        /*0054*/ 	.byte	0x00, 0xf5, 0x21, 0x00


	//----- nvinfo : EIATTR_KPARAM_INFO
	.align		4
.L_222:
        /*0058*/ 	.byte	0x04, 0x17
        /*005a*/ 	.short	(.L_224 - .L_223)
.L_223:
        /*005c*/ 	.word	0x00000000
        /*0060*/ 	.short	0x0001
        /*0062*/ 	.short	0x0008
        /*0064*/ 	.byte	0x00, 0xf5, 0x21, 0x00


	//----- nvinfo : EIATTR_KPARAM_INFO
	.align		4
.L_224:
        /*0068*/ 	.byte	0x04, 0x17
        /*006a*/ 	.short	(.L_226 - .L_225)
.L_225:
        /*006c*/ 	.word	0x00000000
        /*0070*/ 	.short	0x0000
        /*0072*/ 	.short	0x0000
        /*0074*/ 	.byte	0x00, 0xf5, 0x21, 0x00


	//----- nvinfo : EIATTR_SPARSE_MMA_MASK
	.align		4
.L_226:
        /*0078*/ 	.byte	0x03, 0x50
        /*007a*/ 	.short	0x0000


	//----- nvinfo : EIATTR_MAXREG_COUNT
	.align		4
        /*007c*/ 	.byte	0x03, 0x1b
        /*007e*/ 	.short	0x00ff


	//----- nvinfo : EIATTR_MERCURY_ISA_VERSION
	.align		4
        /*0080*/ 	.byte	0x03, 0x5f
        /*0082*/ 	.short	0x0101


	//----- nvinfo : EIATTR_UNUSED_LOAD_BYTE_OFFSET
	.align		4
        /*0084*/ 	.byte	0x04, 0x44
        /*0086*/ 	.short	(.L_228 - .L_227)


	//   ....[0]....
.L_227:
        /*0088*/ 	.word	0x00001030
        /*008c*/ 	.word	0x00000fff


	//   ....[1]....
        /*0090*/ 	.word	0x00001040
        /*0094*/ 	.word	0x00000fff


	//----- nvinfo : EIATTR_VRC_CTA_INIT_COUNT
	.align		4
.L_228:
        /*0098*/ 	.byte	0x02, 0x4a
	.zero		1
	.zero		1


	//----- nvinfo : EIATTR_EXIT_INSTR_OFFSETS
	.align		4
        /*009c*/ 	.byte	0x04, 0x1c
        /*009e*/ 	.short	(.L_230 - .L_229)


	//   ....[0]....
.L_229:
        /*00a0*/ 	.word	0x00000070


	//   ....[1]....
        /*00a4*/ 	.word	0x000011e0


	//----- nvinfo : EIATTR_CRS_STACK_SIZE
	.align		4
.L_230:
        /*00a8*/ 	.byte	0x04, 0x1e
        /*00aa*/ 	.short	(.L_232 - .L_231)
.L_231:
        /*00ac*/ 	.word	0x00000000


	//----- nvinfo : EIATTR_CBANK_PARAM_SIZE
	.align		4
.L_232:
        /*00b0*/ 	.byte	0x03, 0x19
        /*00b2*/ 	.short	0x0038


	//----- nvinfo : EIATTR_PARAM_CBANK
	.align		4
        /*00b4*/ 	.byte	0x04, 0x0a
        /*00b6*/ 	.short	(.L_234 - .L_233)
	.align		4
.L_233:
        /*00b8*/ 	.word	index@(.nv.constant0._Z26test_boolean_search_kernelP10TestResultP13InvertedIndexP12BooleanQueryjPjPfS5_)
        /*00bc*/ 	.short	0x0380
        /*00be*/ 	.short	0x0038


	//----- nvinfo : EIATTR_SW_WAR
	.align		4
.L_234:
        /*00c0*/ 	.byte	0x04, 0x36
        /*00c2*/ 	.short	(.L_236 - .L_235)
.L_235:
        /*00c4*/ 	.word	0x00000008
.L_236:


//--------------------- .nv.callgraph             --------------------------
	.section	.nv.callgraph,"",@"SHT_CUDA_CALLGRAPH"
	.align	4
	.sectionentsize	8
	.align		4
        /*0000*/ 	.word	0x00000000
	.align		4
        /*0004*/ 	.word	0xffffffff
	.align		4
        /*0008*/ 	.word	0x00000000
	.align		4
        /*000c*/ 	.word	0xfffffffe
	.align		4
        /*0010*/ 	.word	0x00000000
	.align		4
        /*0014*/ 	.word	0xfffffffd
	.align		4
        /*0018*/ 	.word	0x00000000
	.align		4
        /*001c*/ 	.word	0xfffffffc


//--------------------- .nv.constant4             --------------------------
	.section	.nv.constant4,"a",@progbits
	.align	8
	.align		8
.nv.constant4:
        /*0000*/ 	.dword	_ZN34_INTERNAL_1e19f29b_4_k_cu_9d5c139f4cuda3std3__45__cpo5beginE
	.align		8
        /*0008*/ 	.dword	_ZN34_INTERNAL_1e19f29b_4_k_cu_9d5c139f4cuda3std3__45__cpo3endE
	.align		8
        /*0010*/ 	.dword	_ZN34_INTERNAL_1e19f29b_4_k_cu_9d5c139f4cuda3std3__45__cpo6cbeginE
	.align		8
        /*0018*/ 	.dword	_ZN34_INTERNAL_1e19f29b_4_k_cu_9d5c139f4cuda3std3__45__cpo4cendE
	.align		8
        /*0020*/ 	.dword	_ZN34_INTERNAL_1e19f29b_4_k_cu_9d5c139f4cuda3std3__45__cpo6rbeginE
	.align		8
        /*0028*/ 	.dword	_ZN34_INTERNAL_1e19f29b_4_k_cu_9d5c139f4cuda3std3__45__cpo4rendE
	.align		8
        /*0030*/ 	.dword	_ZN34_INTERNAL_1e19f29b_4_k_cu_9d5c139f4cuda3std3__45__cpo7crbeginE
	.align		8
        /*0038*/ 	.dword	_ZN34_INTERNAL_1e19f29b_4_k_cu_9d5c139f4cuda3std3__45__cpo5crendE
	.align		8
        /*0040*/ 	.dword	_ZN34_INTERNAL_1e19f29b_4_k_cu_9d5c139f4cuda3std3__436_GLOBAL__N__1e19f29b_4_k_cu_9d5c139f6ignoreE
	.align		8
        /*0048*/ 	.dword	_ZN34_INTERNAL_1e19f29b_4_k_cu_9d5c139f4cuda3std3__419piecewise_constructE
	.align		8
        /*0050*/ 	.dword	_ZN34_INTERNAL_1e19f29b_4_k_cu_9d5c139f4cuda3std3__48in_placeE
	.align		8
        /*0058*/ 	.dword	_ZN34_INTERNAL_1e19f29b_4_k_cu_9d5c139f4cuda3std3__420unreachable_sentinelE
	.align		8
        /*0060*/ 	.dword	_ZN34_INTERNAL_1e19f29b_4_k_cu_9d5c139f4cuda3std3__47nulloptE
	.align		8
        /*0068*/ 	.dword	_ZN34_INTERNAL_1e19f29b_4_k_cu_9d5c139f4cuda3std3__48unexpectE
	.align		8
        /*0070*/ 	.dword	_ZN34_INTERNAL_1e19f29b_4_k_cu_9d5c139f4cuda3std6ranges3__45__cpo4swapE
	.align		8
        /*0078*/ 	.dword	_ZN34_INTERNAL_1e19f29b_4_k_cu_9d5c139f4cuda3std6ranges3__45__cpo9iter_moveE
	.align		8
        /*0080*/ 	.dword	_ZN34_INTERNAL_1e19f29b_4_k_cu_9d5c139f4cuda3std6ranges3__45__cpo5beginE
	.align		8
        /*0088*/ 	.dword	_ZN34_INTERNAL_1e19f29b_4_k_cu_9d5c139f4cuda3std6ranges3__45__cpo3endE
	.align		8
        /*0090*/ 	.dword	_ZN34_INTERNAL_1e19f29b_4_k_cu_9d5c139f4cuda3std6ranges3__45__cpo6cbeginE
	.align		8
        /*0098*/ 	.dword	_ZN34_INTERNAL_1e19f29b_4_k_cu_9d5c139f4cuda3std6ranges3__45__cpo4cendE
	.align		8
        /*00a0*/ 	.dword	_ZN34_INTERNAL_1e19f29b_4_k_cu_9d5c139f4cuda3std6ranges3__45__cpo7advanceE
	.align		8
        /*00a8*/ 	.dword	_ZN34_INTERNAL_1e19f29b_4_k_cu_9d5c139f4cuda3std6ranges3__45__cpo9iter_swapE
	.align		8
        /*00b0*/ 	.dword	_ZN34_INTERNAL_1e19f29b_4_k_cu_9d5c139f4cuda3std6ranges3__45__cpo4nextE
	.align		8
        /*00b8*/ 	.dword	_ZN34_INTERNAL_1e19f29b_4_k_cu_9d5c139f4cuda3std6ranges3__45__cpo4prevE
	.align		8
        /*00c0*/ 	.dword	_ZN34_INTERNAL_1e19f29b_4_k_cu_9d5c139f4cuda3std6ranges3__45__cpo4dataE
	.align		8
        /*00c8*/ 	.dword	_ZN34_INTERNAL_1e19f29b_4_k_cu_9d5c139f4cuda3std6ranges3__45__cpo5cdataE
	.align		8
        /*00d0*/ 	.dword	_ZN34_INTERNAL_1e19f29b_4_k_cu_9d5c139f4cuda3std6ranges3__45__cpo4sizeE
	.align		8
        /*00d8*/ 	.dword	_ZN34_INTERNAL_1e19f29b_4_k_cu_9d5c139f4cuda3std6ranges3__45__cpo5ssizeE
	.align		8
        /*00e0*/ 	.dword	_ZN34_INTERNAL_1e19f29b_4_k_cu_9d5c139f4cuda3std6ranges3__45__cpo8distanceE
	.align		8
        /*00e8*/ 	.dword	_ZN34_INTERNAL_1e19f29b_4_k_cu_9d5c139f6thrust24THRUST_300001_SM_1000_NS8cuda_cub3parE
	.align		8
        /*00f0*/ 	.dword	_ZN34_INTERNAL_1e19f29b_4_k_cu_9d5c139f6thrust24THRUST_300001_SM_1000_NS8cuda_cub10par_nosyncE
	.align		8
        /*00f8*/ 	.dword	_ZN34_INTERNAL_1e19f29b_4_k_cu_9d5c139f6thrust24THRUST_300001_SM_1000_NS6system6detail10sequential3seqE
	.align		8
        /*0100*/ 	.dword	_ZN34_INTERNAL_1e19f29b_4_k_cu_9d5c139f6thrust24THRUST_300001_SM_1000_NS6system3cpp3parE
	.align		8
        /*0108*/ 	.dword	_ZN34_INTERNAL_1e19f29b_4_k_cu_9d5c139f6thrust24THRUST_300001_SM_1000_NS12placeholders2_1E
	.align		8
        /*0110*/ 	.dword	_ZN34_INTERNAL_1e19f29b_4_k_cu_9d5c139f6thrust24THRUST_300001_SM_1000_NS12placeholders2_2E
	.align		8
        /*0118*/ 	.dword	_ZN34_INTERNAL_1e19f29b_4_k_cu_9d5c139f6thrust24THRUST_300001_SM_1000_NS12placeholders2_3E
	.align		8
        /*0120*/ 	.dword	_ZN34_INTERNAL_1e19f29b_4_k_cu_9d5c139f6thrust24THRUST_300001_SM_1000_NS12placeholders2_4E
	.align		8
        /*0128*/ 	.dword	_ZN34_INTERNAL_1e19f29b_4_k_cu_9d5c139f6thrust24THRUST_300001_SM_1000_NS12placeholders2_5E
	.align		8
        /*0130*/ 	.dword	_ZN34_INTERNAL_1e19f29b_4_k_cu_9d5c139f6thrust24THRUST_300001_SM_1000_NS12placeholders2_6E
	.align		8
        /*0138*/ 	.dword	_ZN34_INTERNAL_1e19f29b_4_k_cu_9d5c139f6thrust24THRUST_300001_SM_1000_NS12placeholders2_7E
	.align		8
        /*0140*/ 	.dword	_ZN34_INTERNAL_1e19f29b_4_k_cu_9d5c139f6thrust24THRUST_300001_SM_1000_NS12placeholders2_8E
	.align		8
        /*0148*/ 	.dword	_ZN34_INTERNAL_1e19f29b_4_k_cu_9d5c139f6thrust24THRUST_300001_SM_1000_NS12placeholders2_9E
	.align		8
        /*0150*/ 	.dword	_ZN34_INTERNAL_1e19f29b_4_k_cu_9d5c139f6thrust24THRUST_300001_SM_1000_NS12placeholders3_10E
	.align		8
        /*0158*/ 	.dword	_ZN34_INTERNAL_1e19f29b_4_k_cu_9d5c139f6thrust24THRUST_300001_SM_1000_NS3seqE
	.align		8
        /*0160*/ 	.dword	_ZN34_INTERNAL_1e19f29b_4_k_cu_9d5c139f6thrust24THRUST_300001_SM_1000_NS6deviceE


//--------------------- .text._ZN3cub18CUB_300001_SM_10006detail8for_each13static_kernelINS2_12policy_hub_t12policy_500_tElN6thrust24THRUST_300001_SM_1000_NS8cuda_cub6__fill7functorIPffEEEEvT0_T1_ --------------------------
	.section	.text._ZN3cub18CUB_300001_SM_10006detail8for_each13static_kernelINS2_12policy_hub_t12policy_500_tElN6thrust24THRUST_300001_SM_1000_NS8cuda_cub6__fill7functorIPffEEEEvT0_T1_,"ax",@progbits
	.align	128
        .global         _ZN3cub18CUB_300001_SM_10006detail8for_each13static_kernelINS2_12policy_hub_t12policy_500_tElN6thrust24THRUST_300001_SM_1000_NS8cuda_cub6__fill7functorIPffEEEEvT0_T1_
        .type           _ZN3cub18CUB_300001_SM_10006detail8for_each13static_kernelINS2_12policy_hub_t12policy_500_tElN6thrust24THRUST_300001_SM_1000_NS8cuda_cub6__fill7functorIPffEEEEvT0_T1_,@function
        .size           _ZN3cub18CUB_300001_SM_10006detail8for_each13static_kernelINS2_12policy_hub_t12policy_500_tElN6thrust24THRUST_300001_SM_1000_NS8cuda_cub6__fill7functorIPffEEEEvT0_T1_,(.L_x_154 - _ZN3cub18CUB_300001_SM_10006detail8for_each13static_kernelINS2_12policy_hub_t12policy_500_tElN6thrust24THRUST_300001_SM_1000_NS8cuda_cub6__fill7functorIPffEEEEvT0_T1_)
        .other          _ZN3cub18CUB_300001_SM_10006detail8for_each13static_kernelINS2_12policy_hub_t12policy_500_tElN6thrust24THRUST_300001_SM_1000_NS8cuda_cub6__fill7functorIPffEEEEvT0_T1_,@"STO_CUDA_ENTRY STV_DEFAULT"
_ZN3cub18CUB_300001_SM_10006detail8for_each13static_kernelINS2_12policy_hub_t12policy_500_tElN6thrust24THRUST_300001_SM_1000_NS8cuda_cub6__fill7functorIPffEEEEvT0_T1_:
.text._ZN3cub18CUB_300001_SM_10006detail8for_each13static_kernelINS2_12policy_hub_t12policy_500_tElN6thrust24THRUST_300001_SM_1000_NS8cuda_cub6__fill7functorIPffEEEEvT0_T1_:
[----:B------:R-:W-:Y:S08]  /*0000*/  LDC R1, c[0x0][0x37c] ;  /* 0x0000df00ff017b82 */ /* 0x000ff00000000800 */
[----:B------:R-:W0:Y:S01]  /*0010*/  S2UR UR4, SR_CTAID.X ;  /* 0x00000000000479c3 */ /* 0x000e220000002500 */
[----:B------:R-:W1:Y:S01]  /*0020*/  LDCU.64 UR6, c[0x0][0x380] ;  /* 0x00007000ff0677ac */ /* 0x000e620008000a00 */
[----:B------:R-:W2:Y:S01]  /*0030*/  LDCU.64 UR8, c[0x0][0x358] ;  /* 0x00006b00ff0877ac */ /* 0x000ea20008000a00 */
[----:B0-----:R-:W-:-:S04]  /*0040*/  UIMAD.WIDE.U32 UR4, UR4, 0x200, URZ ;  /* 0x00000200040478a5 */ /* 0x001fc8000f8e00ff */
[----:B-1----:R-:W-:-:S04]  /*0050*/  UIADD3 UR6, UP0, UPT, -UR4, UR6, URZ ;  /* 0x0000000604067290 */ /* 0x002fc8000ff1e1ff */
[----:B------:R-:W-:Y:S02]  /*0060*/  UIADD3.X UR7, UPT, UPT, ~UR5, UR7, URZ, UP0, !UPT ;  /* 0x0000000705077290 */ /* 0x000fe400087fe5ff */
[----:B------:R-:W-:-:S04]  /*0070*/  UISETP.GE.U32.AND UP0, UPT, UR6, 0x200, UPT ;  /* 0x000002000600788c */ /* 0x000fc8000bf06070 */
[----:B------:R-:W-:-:S09]  /*0080*/  UISETP.GE.AND.EX UP0, UPT, UR7, URZ, UPT, UP0 ;  /* 0x000000ff0700728c */ /* 0x000fd2000bf06300 */
[----:B--2---:R-:W-:Y:S05]  /*0090*/  BRA.U !UP0, `(.L_x_0) ;  /* 0x0000000108287547 */ /* 0x004fea000b800000 */
[----:B------:R-:W0:Y:S01]  /*00a0*/  S2R R0, SR_TID.X ;  /* 0x0000000000007919 */ /* 0x000e220000002100 */
[----:B------:R-:W1:Y:S01]  /*00b0*/  LDCU.64 UR6, c[0x0][0x388] ;  /* 0x00007100ff0677ac */ /* 0x000e620008000a00 */
[----:B------:R-:W2:Y:S01]  /*00c0*/  LDC R5, c[0x0][0x390] ;  /* 0x0000e400ff057b82 */ /* 0x000ea20000000800 */
[----:B0-----:R-:W-:-:S05]  /*00d0*/  IADD3 R0, P0, PT, R0, UR4, RZ ;  /* 0x0000000400007c10 */ /* 0x001fca000ff1e0ff */
[----:B------:R-:W-:Y:S01]  /*00e0*/  IMAD.X R3, RZ, RZ, UR5, P0 ;  /* 0x00000005ff037e24 */ /* 0x000fe200080e06ff */
[----:B-1----:R-:W-:-:S04]  /*00f0*/  LEA R2, P0, R0, UR6, 0x2 ;  /* 0x0000000600027c11 */ /* 0x002fc8000f8010ff */
[----:B------:R-:W-:-:S05]  /*0100*/  LEA.HI.X R3, R0, UR7, R3, 0x2, P0 ;  /* 0x0000000700037c11 */ /* 0x000fca00080f1403 */
[----:B--2---:R-:W-:Y:S04]  /*0110*/  STG.E desc[UR8][R2.64], R5 ;  /* 0x0000000502007986 */ /* 0x004fe8000c101908 */
[----:B------:R-:W-:Y:S01]  /*0120*/  STG.E desc[UR8][R2.64+0x400], R5 ;  /* 0x0004000502007986 */ /* 0x000fe2000c101908 */
[----:B------:R-:W-:Y:S05]  /*0130*/  EXIT ;  /* 0x000000000000794d */ /* 0x000fea0003800000 */
.L_x_0:
[----:B------:R-:W0:Y:S01]  /*0140*/  S2R R0, SR_TID.X ;  /* 0x0000000000007919 */ /* 0x000e220000002100 */
[----:B------:R-:W-:Y:S01]  /*0150*/  USHF.R.S32.HI UR7, URZ, 0x1f, UR6 ;  /* 0x0000001fff077899 */ /* 0x000fe20008011406 */
[----:B------:R-:W1:Y:S05]  /*0160*/  LDCU.64 UR10, c[0x0][0x388] ;  /* 0x00007100ff0a77ac */ /* 0x000e6a0008000a00 */
[----:B------:R-:W-:Y:S02]  /*0170*/  IMAD.U32 R2, RZ, RZ, UR7 ;  /* 0x00000007ff027e24 */ /* 0x000fe4000f8e00ff */
[----:B------:R-:W-:Y:S01]  /*0180*/  IMAD.U32 R4, RZ, RZ, UR7 ;  /* 0x00000007ff047e24 */ /* 0x000fe2000f8e00ff */
[----:B0-----:R-:W-:-:S04]  /*0190*/  ISETP.LT.U32.AND P0, PT, R0, UR6, PT ;  /* 0x0000000600007c0c */ /* 0x001fc8000bf01070 */
[----:B------:R-:W-:Y:S01]  /*01a0*/  ISETP.GT.AND.EX P0, PT, R2, RZ, PT, P0 ;  /* 0x000000ff0200720c */ /* 0x000fe20003f04300 */
[C---:B------:R-:W-:Y:S01]  /*01b0*/  VIADD R2, R0.reuse, 0x100 ;  /* 0x0000010000027836 */ /* 0x040fe20000000000 */
[----:B------:R-:W-:-:S04]  /*01c0*/  IADD3 R0, P2, PT, R0, UR4, RZ ;  /* 0x0000000400007c10 */ /* 0x000fc8000ff5e0ff */
[----:B------:R-:W-:Y:S01]  /*01d0*/  ISETP.LT.U32.AND P1, PT, R2, UR6, PT ;  /* 0x0000000602007c0c */ /* 0x000fe2000bf21070 */
[----:B------:R-:W-:Y:S01]  /*01e0*/  IMAD.X R3, RZ, RZ, UR5, P2 ;  /* 0x00000005ff037e24 */ /* 0x000fe200090e06ff */
[----:B-1----:R-:W-:Y:S02]  /*01f0*/  LEA R2, P2, R0, UR10, 0x2 ;  /* 0x0000000a00027c11 */ /* 0x002fe4000f8410ff */
[----:B------:R-:W-:Y:S02]  /*0200*/  ISETP.GT.AND.EX P1, PT, R4, RZ, PT, P1 ;  /* 0x000000ff0400720c */ /* 0x000fe40003f24310 */
[----:B------:R-:W-:Y:S01]  /*0210*/  LEA.HI.X R3, R0, UR11, R3, 0x2, P2 ;  /* 0x0000000b00037c11 */ /* 0x000fe200090f1403 */
[----:B------:R-:W0:Y:S04]  /*0220*/  @P0 LDC R5, c[0x0][0x390] ;  /* 0x0000e400ff050b82 */ /* 0x000e280000000800 */
[----:B0-----:R0:W-:Y:S06]  /*0230*/  @P0 STG.E desc[UR8][R2.64], R5 ;  /* 0x0000000502000986 */ /* 0x0011ec000c101908 */
[----:B------:R-:W-:Y:S05]  /*0240*/  @!P1 EXIT ;  /* 0x000000000000994d */ /* 0x000fea0003800000 */
[----:B0-----:R-:W0:Y:S02]  /*0250*/  LDC R5, c[0x0][0x390] ;  /* 0x0000e400ff057b82 */ /* 0x001e240000000800 */
[----:B0-----:R-:W-:Y:S01]  /*0260*/  STG.E desc[UR8][R2.64+0x400], R5 ;  /* 0x0004000502007986 */ /* 0x001fe2000c101908 */
[----:B------:R-:W-:Y:S05]  /*0270*/  EXIT ;  /* 0x000000000000794d */ /* 0x000fea0003800000 */
.L_x_1:
[----:B------:R-:W-:-:S00]  /*0280*/  BRA `(.L_x_1) ;  /* 0xfffffffc00fc7947 */ /* 0x000fc0000383ffff */
[----:B------:R-:W-:-:S00]  /*0290*/  NOP ;  /* 0x0000000000007918 */ /* 0x000fc00000000000 */
        /* <DEDUP_REMOVED lines=14> */
.L_x_154:


//--------------------- .text._ZN3cub18CUB_300001_SM_10006detail8for_each13static_kernelINS2_12policy_hub_t12policy_500_tElN6thrust24THRUST_300001_SM_1000_NS8cuda_cub10__tabulate7functorIPjNS7_6system6detail7generic6detail22compute_sequence_valueIjvEElEEEEvT0_T1_ --------------------------
	.section	.text._ZN3cub18CUB_300001_SM_10006detail8for_each13static_kernelINS2_12policy_hub_t12policy_500_tElN6thrust24THRUST_300001_SM_1000_NS8cuda_cub10__tabulate7functorIPjNS7_6system6detail7generic6detail22compute_sequence_valueIjvEElEEEEvT0_T1_,"ax",@progbits
	.align	128
        .global         _ZN3cub18CUB_300001_SM_10006detail8for_each13static_kernelINS2_12policy_hub_t12policy_500_tElN6thrust24THRUST_300001_SM_1000_NS8cuda_cub10__tabulate7functorIPjNS7_6system6detail7generic6detail22compute_sequence_valueIjvEElEEEEvT0_T1_
        .type           _ZN3cub18CUB_300001_SM_10006detail8for_each13static_kernelINS2_12policy_hub_t12policy_500_tElN6thrust24THRUST_300001_SM_1000_NS8cuda_cub10__tabulate7functorIPjNS7_6system6detail7generic6detail22compute_sequence_valueIjvEElEEEEvT0_T1_,@function
        .size           _ZN3cub18CUB_300001_SM_10006detail8for_each13static_kernelINS2_12policy_hub_t12policy_500_tElN6thrust24THRUST_300001_SM_1000_NS8cuda_cub10__tabulate7functorIPjNS7_6system6detail7generic6detail22compute_sequence_valueIjvEElEEEEvT0_T1_,(.L_x_155 - _ZN3cub18CUB_300001_SM_10006detail8for_each13static_kernelINS2_12policy_hub_t12policy_500_tElN6thrust24THRUST_300001_SM_1000_NS8cuda_cub10__tabulate7functorIPjNS7_6system6detail7generic6detail22compute_sequence_valueIjvEElEEEEvT0_T1_)
        .other          _ZN3cub18CUB_300001_SM_10006detail8for_each13static_kernelINS2_12policy_hub_t12policy_500_tElN6thrust24THRUST_300001_SM_1000_NS8cuda_cub10__tabulate7functorIPjNS7_6system6detail7generic6detail22compute_sequence_valueIjvEElEEEEvT0_T1_,@"STO_CUDA_ENTRY STV_DEFAULT"
_ZN3cub18CUB_300001_SM_10006detail8for_each13static_kernelINS2_12policy_hub_t12policy_500_tElN6thrust24THRUST_300001_SM_1000_NS8cuda_cub10__tabulate7functorIPjNS7_6system6detail7generic6detail22compute_sequence_valueIjvEElEEEEvT0_T1_:
.text._ZN3cub18CUB_300001_SM_10006detail8for_each13static_kernelINS2_12policy_hub_t12policy_500_tElN6thrust24THRUST_300001_SM_1000_NS8cuda_cub10__tabulate7functorIPjNS7_6system6detail7generic6detail22compute_sequence_valueIjvEElEEEEvT0_T1_:
        /* <DEDUP_REMOVED lines=11> */
[----:B------:R-:W1:Y:S01]  /*00b0*/  LDC.64 R6, c[0x0][0x390] ;  /* 0x0000e400ff067b82 */ /* 0x000e620000000a00 */
[----:B------:R-:W2:Y:S01]  /*00c0*/  LDCU.64 UR10, c[0x0][0x388] ;  /* 0x00007100ff0a77ac */ /* 0x000ea20008000a00 */
[----:B0-----:R-:W-:-:S05]  /*00d0*/  IADD3 R5, P0, PT, R0, UR4, RZ ;  /* 0x0000000400057c10 */ /* 0x001fca000ff1e0ff */
[----:B------:R-:W-:Y:S01]  /*00e0*/  IMAD.X R4, RZ, RZ, UR5, P0 ;  /* 0x00000005ff047e24 */ /* 0x000fe200080e06ff */
[C---:B--2---:R-:W-:Y:S01]  /*00f0*/  LEA R2, P0, R5.reuse, UR10, 0x2 ;  /* 0x0000000a05027c11 */ /* 0x044fe2000f8010ff */
[----:B------:R-:W-:-:S03]  /*0100*/  VIADD R0, R5, 0x100 ;  /* 0x0000010005007836 */ /* 0x000fc60000000000 */
[C---:B------:R-:W-:Y:S01]  /*0110*/  LEA.HI.X R3, R5.reuse, UR11, R4, 0x2, P0 ;  /* 0x0000000b05037c11 */ /* 0x040fe200080f1404 */
[-CC-:B-1----:R-:W-:Y:S02]  /*0120*/  IMAD R5, R5, R7.reuse, R6.reuse ;  /* 0x0000000705057224 */ /* 0x182fe400078e0206 */
[----:B------:R-:W-:-:S03]  /*0130*/  IMAD R7, R0, R7, R6 ;  /* 0x0000000700077224 */ /* 0x000fc600078e0206 */
[----:B------:R-:W-:Y:S04]  /*0140*/  STG.E desc[UR8][R2.64], R5 ;  /* 0x0000000502007986 */ /* 0x000fe8000c101908 */
[----:B------:R-:W-:Y:S01]  /*0150*/  STG.E desc[UR8][R2.64+0x400], R7 ;  /* 0x0004000702007986 */ /* 0x000fe2000c101908 */
[----:B------:R-:W-:Y:S05]  /*0160*/  EXIT ;  /* 0x000000000000794d */ /* 0x000fea0003800000 */
.L_x_2:
[----:B------:R-:W0:Y:S01]  /*0170*/  S2R R2, SR_TID.X ;  /* 0x0000000000027919 */ /* 0x000e220000002100 */
[----:B------:R-:W-:Y:S01]  /*0180*/  USHF.R.S32.HI UR7, URZ, 0x1f, UR6 ;  /* 0x0000001fff077899 */ /* 0x000fe20008011406 */
[----:B------:R-:W-:Y:S05]  /*0190*/  BSSY.RECONVERGENT B0, `(.L_x_3) ;  /* 0x0000011000007945 */ /* 0x000fea0003800200 */
[----:B------:R-:W-:Y:S02]  /*01a0*/  IMAD.U32 R3, RZ, RZ, UR7 ;  /* 0x00000007ff037e24 */ /* 0x000fe4000f8e00ff */
[----:B------:R-:W-:Y:S01]  /*01b0*/  IMAD.U32 R4, RZ, RZ, UR7 ;  /* 0x00000007ff047e24 */ /* 0x000fe2000f8e00ff */
[C---:B0-----:R-:W-:Y:S01]  /*01c0*/  ISETP.LT.U32.AND P0, PT, R2.reuse, UR6, PT ;  /* 0x0000000602007c0c */ /* 0x041fe2000bf01070 */
[----:B------:R-:W-:-:S03]  /*01d0*/  VIADD R0, R2, 0x100 ;  /* 0x0000010002007836 */ /* 0x000fc60000000000 */
[----:B------:R-:W-:Y:S02]  /*01e0*/  ISETP.GT.AND.EX P0, PT, R3, RZ, PT, P0 ;  /* 0x000000ff0300720c */ /* 0x000fe40003f04300 */
[----:B------:R-:W-:-:S04]  /*01f0*/  ISETP.LT.U32.AND P1, PT, R0, UR6, PT ;  /* 0x0000000600007c0c */ /* 0x000fc8000bf21070 */
[----:B------:R-:W-:-:S07]  /*0200*/  ISETP.GT.AND.EX P1, PT, R4, RZ, PT, P1 ;  /* 0x000000ff0400720c */ /* 0x000fce0003f24310 */
[----:B------:R-:W-:Y:S06]  /*0210*/  @!P0 BRA `(.L_x_4) ;  /* 0x0000000000208947 */ /* 0x000fec0003800000 */
[----:B------:R-:W0:Y:S01]  /*0220*/  LDC.64 R6, c[0x0][0x390] ;  /* 0x0000e400ff067b82 */ /* 0x000e220000000a00 */
[----:B------:R-:W1:Y:S01]  /*0230*/  LDCU.64 UR10, c[0x0][0x388] ;  /* 0x00007100ff0a77ac */ /* 0x000e620008000a00 */
[----:B------:R-:W-:-:S05]  /*0240*/  IADD3 R4, P0, PT, R2, UR4, RZ ;  /* 0x0000000402047c10 */ /* 0x000fca000ff1e0ff */
[----:B------:R-:W-:Y:S01]  /*0250*/  IMAD.X R3, RZ, RZ, UR5, P0 ;  /* 0x00000005ff037e24 */ /* 0x000fe200080e06ff */
[----:B-1----:R-:W-:-:S04]  /*0260*/  LEA R2, P0, R4, UR10, 0x2 ;  /* 0x0000000a04027c11 */ /* 0x002fc8000f8010ff */
[C---:B------:R-:W-:Y:S01]  /*0270*/  LEA.HI.X R3, R4.reuse, UR11, R3, 0x2, P0 ;  /* 0x0000000b04037c11 */ /* 0x040fe200080f1403 */
[----:B0-----:R-:W-:-:S05]  /*0280*/  IMAD R7, R4, R7, R6 ;  /* 0x0000000704077224 */ /* 0x001fca00078e0206 */
[----:B------:R0:W-:Y:S03]  /*0290*/  STG.E desc[UR8][R2.64], R7 ;  /* 0x0000000702007986 */ /* 0x0001e6000c101908 */
.L_x_4:
[----:B------:R-:W-:Y:S05]  /*02a0*/  BSYNC.RECONVERGENT B0 ;  /* 0x0000000000007941 */ /* 0x000fea0003800200 */
.L_x_3:
[----:B------:R-:W-:Y:S05]  /*02b0*/  @!P1 EXIT ;  /* 0x000000000000994d */ /* 0x000fea0003800000 */
[----:B------:R-:W1:Y:S01]  /*02c0*/  LDC.64 R4, c[0x0][0x390] ;  /* 0x0000e400ff047b82 */ /* 0x000e620000000a00 */
[----:B------:R-:W2:Y:S01]  /*02d0*/  LDCU.64 UR6, c[0x0][0x388] ;  /* 0x00007100ff0677ac */ /* 0x000ea20008000a00 */
[----:B------:R-:W-:-:S05]  /*02e0*/  IADD3 R0, P0, PT, R0, UR4, RZ ;  /* 0x0000000400007c10 */ /* 0x000fca000ff1e0ff */
[----:B0-----:R-:W-:Y:S01]  /*02f0*/  IMAD.X R3, RZ, RZ, UR5, P0 ;  /* 0x00000005ff037e24 */ /* 0x001fe200080e06ff */
[----:B--2---:R-:W-:-:S04]  /*0300*/  LEA R2, P0, R0, UR6, 0x2 ;  /* 0x0000000600027c11 */ /* 0x004fc8000f8010ff */
[C---:B------:R-:W-:Y:S01]  /*0310*/  LEA.HI.X R3, R0.reuse, UR7, R3, 0x2, P0 ;  /* 0x0000000700037c11 */ /* 0x040fe200080f1403 */
[----:B-1----:R-:W-:-:S05]  /*0320*/  IMAD R5, R0, R5, R4 ;  /* 0x0000000500057224 */ /* 0x002fca00078e0204 */
[----:B------:R-:W-:Y:S01]  /*0330*/  STG.E desc[UR8][R2.64], R5 ;  /* 0x0000000502007986 */ /* 0x000fe2000c101908 */
[----:B------:R-:W-:Y:S05]  /*0340*/  EXIT ;  /* 0x000000000000794d */ /* 0x000fea0003800000 */
.L_x_5:
        /* <DEDUP_REMOVED lines=11> */
.L_x_155:


//--------------------- .text._ZN3cub18CUB_300001_SM_10006detail11EmptyKernelIvEEvv --------------------------
	.section	.text._ZN3cub18CUB_300001_SM_10006detail11EmptyKernelIvEEvv,"ax",@progbits
	.align	128
        .global         _ZN3cub18CUB_300001_SM_10006detail11EmptyKernelIvEEvv
        .type           _ZN3cub18CUB_300001_SM_10006detail11EmptyKernelIvEEvv,@function
        .size           _ZN3cub18CUB_300001_SM_10006detail11EmptyKernelIvEEvv,(.L_x_156 - _ZN3cub18CUB_300001_SM_10006detail11EmptyKernelIvEEvv)
        .other          _ZN3cub18CUB_300001_SM_10006detail11EmptyKernelIvEEvv,@"STO_CUDA_ENTRY STV_DEFAULT"
_ZN3cub18CUB_300001_SM_10006detail11EmptyKernelIvEEvv:
.text._ZN3cub18CUB_300001_SM_10006detail11EmptyKernelIvEEvv:
[----:B------:R-:W-:Y:S01]  /*0000*/  LDC R1, c[0x0][0x37c] ;  /* 0x0000df00ff017b82 */ /* 0x000fe20000000800 */
[----:B------:R-:W-:Y:S05]  /*0010*/  EXIT ;  /* 0x000000000000794d */ /* 0x000fea0003800000 */
.L_x_6:
        /* <DEDUP_REMOVED lines=14> */
.L_x_156:


//--------------------- .text._Z25test_index_updates_kernelP10TestResultP13InvertedIndexPjS3_PfjS3_ --------------------------
	.section	.text._Z25test_index_updates_kernelP10TestResultP13InvertedIndexPjS3_PfjS3_,"ax",@progbits
	.align	128
        .global         _Z25test_index_updates_kernelP10TestResultP13InvertedIndexPjS3_PfjS3_
        .type           _Z25test_index_updates_kernelP10TestResultP13InvertedIndexPjS3_PfjS3_,@function
        .size           _Z25test_index_updates_kernelP10TestResultP13InvertedIndexPjS3_PfjS3_,(.L_x_157 - _Z25test_index_updates_kernelP10TestResultP13InvertedIndexPjS3_PfjS3_)
        .other          _Z25test_index_updates_kernelP10TestResultP13InvertedIndexPjS3_PfjS3_,@"STO_CUDA_ENTRY STV_DEFAULT"
_Z25test_index_updates_kernelP10TestResultP13InvertedIndexPjS3_PfjS3_:
.text._Z25test_index_updates_kernelP10TestResultP13InvertedIndexPjS3_PfjS3_:
[----:B------:R-:W-:Y:S01]  /*0000*/  LDC R1, c[0x0][0x37c] ;  /* 0x0000df00ff017b82 */ /* 0x000fe20000000800 */
[----:B------:R-:W0:Y:S07]  /*0010*/  S2R R3, SR_TID.X ;  /* 0x0000000000037919 */ /* 0x000e2e0000002100 */
[----:B------:R-:W0:Y:S01]  /*0020*/  S2UR UR4, SR_CTAID.X ;  /* 0x00000000000479c3 */ /* 0x000e220000002500 */
[----:B------:R-:W1:Y:S01]  /*0030*/  LDCU UR5, c[0x0][0x3a8] ;  /* 0x00007500ff0577ac */ /* 0x000e620008000800 */
[----:B------:R-:W-:Y:S01]  /*0040*/  BSSY.RECONVERGENT B0, `(.L_x_7) ;  /* 0x0000042000007945 */ /* 0x000fe20003800200 */
[----:B------:R-:W-:Y:S01]  /*0050*/  IMAD.MOV.U32 R2, RZ, RZ, RZ ;  /* 0x000000ffff027224 */ /* 0x000fe200078e00ff */
[----:B------:R-:W2:Y:S04]  /*0060*/  LDCU.64 UR6, c[0x0][0x358] ;  /* 0x00006b00ff0677ac */ /* 0x000ea80008000a00 */
[----:B------:R-:W0:Y:S02]  /*0070*/  LDC R0, c[0x0][0x360] ;  /* 0x0000d800ff007b82 */ /* 0x000e240000000800 */
[----:B0-----:R-:W-:-:S05]  /*0080*/  IMAD R3, R0, UR4, R3 ;  /* 0x0000000400037c24 */ /* 0x001fca000f8e0203 */
[----:B-1----:R-:W-:-:S13]  /*0090*/  ISETP.GE.U32.AND P0, PT, R3, UR5, PT ;  /* 0x0000000503007c0c */ /* 0x002fda000bf06070 */
[----:B--2---:R-:W-:Y:S05]  /*00a0*/  @P0 BRA `(.L_x_8) ;  /* 0x0000000000ec0947 */ /* 0x004fea0003800000 */
[----:B------:R-:W0:Y:S01]  /*00b0*/  LDCU UR4, c[0x0][0x370] ;  /* 0x00006e00ff0477ac */ /* 0x000e220008000800 */
[----:B------:R-:W-:Y:S02]  /*00c0*/  IMAD.MOV.U32 R2, RZ, RZ, RZ ;  /* 0x000000ffff027224 */ /* 0x000fe400078e00ff */
[----:B0-----:R-:W-:-:S07]  /*00d0*/  IMAD R0, R0, UR4, RZ ;  /* 0x0000000400007c24 */ /* 0x001fce000f8e02ff */
.L_x_14:
[----:B0-----:R-:W0:Y:S01]  /*00e0*/  LDC.64 R6, c[0x0][0x388] ;  /* 0x0000e200ff067b82 */ /* 0x001e220000000a00 */
[----:B-1----:R-:W1:Y:S01]  /*00f0*/  LDCU UR4, c[0x0][0x3a8] ;  /* 0x00007500ff0477ac */ /* 0x002e620008000800 */
[----:B0-----:R-:W2:Y:S01]  /*0100*/  LDG.E R14, desc[UR6][R6.64+0x10] ;  /* 0x00001006060e7981 */ /* 0x001ea2000c1e1900 */
[--C-:B------:R-:W-:Y:S02]  /*0110*/  IMAD.MOV.U32 R5, RZ, RZ, R3.reuse ;  /* 0x000000ffff057224 */ /* 0x100fe400078e0003 */
[----:B------:R-:W-:-:S05]  /*0120*/  IMAD.IADD R3, R0, 0x1, R3 ;  /* 0x0000000100037824 */ /* 0x000fca00078e0203 */
[----:B-1----:R-:W-:Y:S02]  /*0130*/  ISETP.GE.U32.AND P0, PT, R3, UR4, PT ;  /* 0x0000000403007c0c */ /* 0x002fe4000bf06070 */
[----:B--2---:R-:W-:-:S13]  /*0140*/  ISETP.NE.AND P1, PT, R14, RZ, PT ;  /* 0x000000ff0e00720c */ /* 0x004fda0003f25270 */
[----:B------:R-:W-:Y:S05]  /*0150*/  @!P1 BRA `(.L_x_9) ;  /* 0x0000000000bc9947 */ /* 0x000fea0003800000 */
[----:B------:R-:W0:Y:S01]  /*0160*/  LDC.64 R8, c[0x0][0x398] ;  /* 0x0000e600ff087b82 */ /* 0x000e220000000a00 */
[----:B------:R-:W1:Y:S01]  /*0170*/  LDCU.64 UR4, c[0x0][0x390] ;  /* 0x00007200ff0477ac */ /* 0x000e620008000a00 */
[C---:B------:R-:W-:Y:S01]  /*0180*/  SHF.L.U32 R12, R5.reuse, 0x2, RZ ;  /* 0x00000002050c7819 */ /* 0x040fe200000006ff */
[----:B------:R-:W5:Y:S01]  /*0190*/  LDG.E.64 R6, desc[UR6][R6.64+0x8] ;  /* 0x0000080606067981 */ /* 0x000f62000c1e1b00 */
[----:B------:R-:W-:Y:S01]  /*01a0*/  SHF.R.U32.HI R4, RZ, 0x1e, R5 ;  /* 0x0000001eff047819 */ /* 0x000fe20000011605 */
[----:B------:R-:W2:Y:S01]  /*01b0*/  LDCU.64 UR8, c[0x0][0x3a0] ;  /* 0x00007400ff0877ac */ /* 0x000ea20008000a00 */
[C---:B-1----:R-:W-:Y:S02]  /*01c0*/  IADD3 R10, P1, PT, R12.reuse, UR4, RZ ;  /* 0x000000040c0a7c10 */ /* 0x042fe4000ff3e0ff */
[----:B--2---:R-:W-:Y:S01]  /*01d0*/  IADD3 R12, P2, PT, R12, UR8, RZ ;  /* 0x000000080c0c7c10 */ /* 0x004fe2000ff5e0ff */
[----:B0-----:R-:W-:Y:S01]  /*01e0*/  IMAD.WIDE.U32 R8, R5, 0x4, R8 ;  /* 0x0000000405087825 */ /* 0x001fe200078e0008 */
[----:B------:R-:W-:-:S02]  /*01f0*/  IADD3.X R11, PT, PT, R4, UR5, RZ, P1, !PT ;  /* 0x00000005040b7c10 */ /* 0x000fc40008ffe4ff */
[----:B------:R-:W-:Y:S02]  /*0200*/  IADD3.X R13, PT, PT, R4, UR9, RZ, P2, !PT ;  /* 0x00000009040d7c10 */ /* 0x000fe400097fe4ff */
[----:B------:R0:W5:Y:S04]  /*0210*/  LDG.E R16, desc[UR6][R8.64] ;  /* 0x0000000608107981 */ /* 0x000168000c1e1900 */
[----:B------:R0:W5:Y:S04]  /*0220*/  LDG.E R5, desc[UR6][R10.64] ;  /* 0x000000060a057981 */ /* 0x000168000c1e1900 */
[----:B------:R0:W5:Y:S01]  /*0230*/  LDG.E R4, desc[UR6][R12.64] ;  /* 0x000000060c047981 */ /* 0x000162000c1e1900 */
[----:B------:R-:W-:Y:S01]  /*0240*/  BSSY.RECONVERGENT B1, `(.L_x_9) ;  /* 0x0000020000017945 */ /* 0x000fe20003800200 */
[----:B------:R-:W-:-:S07]  /*0250*/  IMAD.MOV.U32 R15, RZ, RZ, RZ ;  /* 0x000000ffff0f7224 */ /* 0x000fce00078e00ff */
.L_x_11:
[----:B0-----:R-:W-:-:S05]  /*0260*/  IMAD.IADD R8, R15, 0x1, R14 ;  /* 0x000000010f087824 */ /* 0x001fca00078e020e */
[----:B------:R-:W-:-:S05]  /*0270*/  SHF.R.U32.HI R11, RZ, 0x1, R8 ;  /* 0x00000001ff0b7819 */ /* 0x000fca0000011608 */
[----:B-----5:R-:W-:-:S06]  /*0280*/  IMAD.WIDE.U32 R8, R11, 0x4, R6 ;  /* 0x000000040b087825 */ /* 0x020fcc00078e0006 */
[----:B------:R-:W2:Y:S02]  /*0290*/  LD.E R9, desc[UR6][R8.64] ;  /* 0x0000000608097980 */ /* 0x000ea4000c101900 */
[----:B--2---:R-:W-:-:S13]  /*02a0*/  ISETP.NE.AND P1, PT, R9, R16, PT ;  /* 0x000000100900720c */ /* 0x004fda0003f25270 */
[----:B------:R-:W-:Y:S05]  /*02b0*/  @!P1 BRA `(.L_x_10) ;  /* 0x0000000000189947 */ /* 0x000fea0003800000 */
[----:B------:R-:W-:-:S04]  /*02c0*/  ISETP.GE.U32.AND P1, PT, R9, R16, PT ;  /* 0x000000100900720c */ /* 0x000fc80003f26070 */
[----:B------:R-:W-:-:S09]  /*02d0*/  SEL R14, R14, R11, !P1 ;  /* 0x0000000b0e0e7207 */ /* 0x000fd20004800000 */
[----:B------:R-:W-:-:S04]  /*02e0*/  @!P1 IADD3 R15, PT, PT, R11, 0x1, RZ ;  /* 0x000000010b0f9810 */ /* 0x000fc80007ffe0ff */
[----:B------:R-:W-:-:S13]  /*02f0*/  ISETP.GE.U32.AND P1, PT, R15, R14, PT ;  /* 0x0000000e0f00720c */ /* 0x000fda0003f26070 */
[----:B------:R-:W-:Y:S05]  /*0300*/  @!P1 BRA `(.L_x_11) ;  /* 0xfffffffc00d49947 */ /* 0x000fea000383ffff */
[----:B------:R-:W-:Y:S05]  /*0310*/  BRA `(.L_x_12) ;  /* 0x0000000000487947 */ /* 0x000fea0003800000 */
.L_x_10:
[----:B------:R-:W0:Y:S02]  /*0320*/  LDC.64 R6, c[0x0][0x388] ;  /* 0x0000e200ff067b82 */ /* 0x000e240000000a00 */
[----:B0-----:R-:W2:Y:S01]  /*0330*/  LDG.E.64 R6, desc[UR6][R6.64] ;  /* 0x0000000606067981 */ /* 0x001ea2000c1e1b00 */
[----:B------:R-:W-:Y:S02]  /*0340*/  IMAD.MOV.U32 R9, RZ, RZ, 0x1 ;  /* 0x00000001ff097424 */ /* 0x000fe400078e00ff */
[----:B--2---:R-:W-:-:S05]  /*0350*/  IMAD.WIDE.U32 R10, R11, 0x18, R6 ;  /* 0x000000180b0a7825 */ /* 0x004fca00078e0006 */
[----:B------:R-:W2:Y:S04]  /*0360*/  ATOM.E.ADD.STRONG.GPU PT, R13, desc[UR6][R10.64+0x10], R9 ;  /* 0x800010090a0d798a */ /* 0x000ea800081ef106 */
[----:B------:R-:W2:Y:S02]  /*0370*/  LD.E R8, desc[UR6][R10.64+0x14] ;  /* 0x000014060a087980 */ /* 0x000ea4000c101900 */
[----:B--2---:R-:W-:-:S13]  /*0380*/  ISETP.GE.U32.AND P1, PT, R13, R8, PT ;  /* 0x000000080d00720c */ /* 0x004fda0003f26070 */
[----:B------:R-:W-:Y:S05]  /*0390*/  @P1 BRA `(.L_x_13) ;  /* 0x0000000000201947 */ /* 0x000fea0003800000 */
[----:B------:R-:W2:Y:S02]  /*03a0*/  LD.E.64 R6, desc[UR6][R10.64] ;  /* 0x000000060a067980 */ /* 0x000ea4000c101b00 */
[----:B--2---:R-:W-:-:S05]  /*03b0*/  IMAD.WIDE.U32 R6, R13, 0x4, R6 ;  /* 0x000000040d067825 */ /* 0x004fca00078e0006 */
[----:B------:R0:W-:Y:S04]  /*03c0*/  ST.E desc[UR6][R6.64], R5 ;  /* 0x0000000506007985 */ /* 0x0001e8000c101906 */
[----:B------:R-:W2:Y:S01]  /*03d0*/  LD.E.64 R8, desc[UR6][R10.64+0x8] ;  /* 0x000008060a087980 */ /* 0x000ea2000c101b00 */
[----:B------:R-:W-:Y:S02]  /*03e0*/  VIADD R2, R2, 0x1 ;  /* 0x0000000102027836 */ /* 0x000fe40000000000 */
[----:B--2---:R-:W-:-:S05]  /*03f0*/  IMAD.WIDE.U32 R8, R13, 0x4, R8 ;  /* 0x000000040d087825 */ /* 0x004fca00078e0008 */
[----:B------:R0:W-:Y:S01]  /*0400*/  ST.E desc[UR6][R8.64], R4 ;  /* 0x0000000408007985 */ /* 0x0001e2000c101906 */
[----:B------:R-:W-:Y:S05]  /*0410*/  BRA `(.L_x_12) ;  /* 0x0000000000087947 */ /* 0x000fea0003800000 */
.L_x_13:
[----:B------:R-:W-:-:S05]  /*0420*/  MOV R5, 0xffffffff ;  /* 0xffffffff00057802 */ /* 0x000fca0000000f00 */
[----:B------:R1:W-:Y:S02]  /*0430*/  ATOM.E.ADD.STRONG.GPU PT, RZ, desc[UR6][R10.64+0x10], R5 ;  /* 0x800010050aff798a */ /* 0x0003e400081ef106 */
.L_x_12:
[----:B------:R-:W-:Y:S05]  /*0440*/  BSYNC.RECONVERGENT B1 ;  /* 0x0000000000017941 */ /* 0x000fea0003800200 */
.L_x_9:
[----:B------:R-:W-:Y:S05]  /*0450*/  @!P0 BRA `(.L_x_14) ;  /* 0xfffffffc00208947 */ /* 0x000fea000383ffff */
.L_x_8:
[----:B------:R-:W-:Y:S05]  /*0460*/  BSYNC.RECONVERGENT B0 ;  /* 0x0000000000007941 */ /* 0x000fea0003800200 */
.L_x_7:
[----:B------:R-:W2:Y:S01]  /*0470*/  S2R R0, SR_LANEID ;  /* 0x0000000000007919 */ /* 0x000ea20000000000 */
[----:B------:R-:W3:Y:S08]  /*0480*/  REDUX.SUM UR5, R2 ;  /* 0x00000000020573c4 */ /* 0x000ef0000000c000 */
[----:B01----:R-:W0:Y:S01]  /*0490*/  LDC.64 R4, c[0x0][0x3b0] ;  /* 0x0000ec00ff047b82 */ /* 0x003e220000000a00 */
[----:B------:R-:W-:-:S02]  /*04a0*/  VOTEU.ANY UR4, UPT, PT ;  /* 0x0000000000047886 */ /* 0x000fc400038e0100 */
[----:B------:R-:W-:Y:S01]  /*04b0*/  UFLO.U32 UR4, UR4 ;  /* 0x00000004000472bd */ /* 0x000fe200080e0000 */
[----:B---3--:R-:W-:-:S05]  /*04c0*/  IMAD.U32 R3, RZ, RZ, UR5 ;  /* 0x00000005ff037e24 */ /* 0x008fca000f8e00ff */
[----:B--2---:R-:W-:-:S13]  /*04d0*/  ISETP.EQ.U32.AND P0, PT, R0, UR4, PT ;  /* 0x0000000400007c0c */ /* 0x004fda000bf02070 */
[----:B0-----:R-:W-:Y:S01]  /*04e0*/  @P0 REDG.E.ADD.STRONG.GPU desc[UR6][R4.64], R3 ;  /* 0x000000030400098e */ /* 0x001fe2000c12e106 */
[----:B------:R-:W-:Y:S05]  /*04f0*/  EXIT ;  /* 0x000000000000794d */ /* 0x000fea0003800000 */
.L_x_15:
        /* <DEDUP_REMOVED lines=16> */
.L_x_157:


//--------------------- .text._Z25test_hybrid_search_kernelP10TestResultP13InvertedIndexP11VectorIndexP11HybridQueryjPjPfS7_ --------------------------
	.section	.text._Z25test_hybrid_search_kernelP10TestResultP13InvertedIndexP11VectorIndexP11HybridQueryjPjPfS7_,"ax",@progbits
	.align	128
        .global         _Z25test_hybrid_search_kernelP10TestResultP13InvertedIndexP11VectorIndexP11HybridQueryjPjPfS7_
        .type           _Z25test_hybrid_search_kernelP10TestResultP13InvertedIndexP11VectorIndexP11HybridQueryjPjPfS7_,@function
        .size           _Z25test_hybrid_search_kernelP10TestResultP13InvertedIndexP11VectorIndexP11HybridQueryjPjPfS7_,(.L_x_158 - _Z25test_hybrid_search_kernelP10TestResultP13InvertedIndexP11VectorIndexP11HybridQueryjPjPfS7_)
        .other          _Z25test_hybrid_search_kernelP10TestResultP13InvertedIndexP11VectorIndexP11HybridQueryjPjPfS7_,@"STO_CUDA_ENTRY STV_DEFAULT"
_Z25test_hybrid_search_kernelP10TestResultP13InvertedIndexP11VectorIndexP11HybridQueryjPjPfS7_:
.text._Z25test_hybrid_search_kernelP10TestResultP13InvertedIndexP11VectorIndexP11HybridQueryjPjPfS7_:
[----:B------:R-:W-:Y:S01]  /*0000*/  LDC R1, c[0x0][0x37c] ;  /* 0x0000df00ff017b82 */ /* 0x000fe20000000800 */
[----:B------:R-:W0:Y:S07]  /*0010*/  S2R R5, SR_TID.X ;  /* 0x0000000000057919 */ /* 0x000e2e0000002100 */
[----:B------:R-:W0:Y:S01]  /*0020*/  S2UR UR4, SR_CTAID.X ;  /* 0x00000000000479c3 */ /* 0x000e220000002500 */
[----:B------:R-:W1:Y:S07]  /*0030*/  LDCU UR5, c[0x0][0x3a0] ;  /* 0x00007400ff0577ac */ /* 0x000e6e0008000800 */
[----:B------:R-:W0:Y:S02]  /*0040*/  LDC R2, c[0x0][0x360] ;  /* 0x0000d800ff027b82 */ /* 0x000e240000000800 */
[----:B0-----:R-:W-:-:S05]  /*0050*/  IMAD R21, R2, UR4, R5 ;  /* 0x0000000402157c24 */ /* 0x001fca000f8e0205 */
[----:B-1----:R-:W-:-:S13]  /*0060*/  ISETP.GE.U32.AND P0, PT, R21, UR5, PT ;  /* 0x0000000515007c0c */ /* 0x002fda000bf06070 */
[----:B------:R-:W-:Y:S05]  /*0070*/  @P0 EXIT ;  /* 0x000000000000094d */ /* 0x000fea0003800000 */
[----:B------:R-:W0:Y:S01]  /*0080*/  S2R R3, SR_CgaCtaId ;  /* 0x0000000000037919 */ /* 0x000e220000008800 */
[----:B------:R-:W1:Y:S01]  /*0090*/  LDCU UR4, c[0x0][0x370] ;  /* 0x00006e00ff0477ac */ /* 0x000e620008000800 */
[----:B------:R-:W-:Y:S01]  /*00a0*/  MOV R0, 0x400 ;  /* 0x0000040000007802 */ /* 0x000fe20000000f00 */
[----:B------:R-:W2:Y:S01]  /*00b0*/  LDCU.64 UR12, c[0x0][0x358] ;  /* 0x00006b00ff0c77ac */ /* 0x000ea20008000a00 */
[----:B-1----:R-:W-:Y:S02]  /*00c0*/  IMAD R2, R2, UR4, RZ ;  /* 0x0000000402027c24 */ /* 0x002fe4000f8e02ff */
[----:B0-----:R-:W-:-:S05]  /*00d0*/  LEA R0, R3, R0, 0x18 ;  /* 0x0000000003007211 */ /* 0x001fca00078ec0ff */
[C-C-:B------:R-:W-:Y:S02]  /*00e0*/  IMAD R20, R5.reuse, 0x2000, R0.reuse ;  /* 0x0000200005147824 */ /* 0x140fe400078e0200 */
[----:B------:R-:W-:Y:S02]  /*00f0*/  IMAD R0, R5, 0x320, R0 ;  /* 0x0000032005007824 */ /* 0x000fe400078e0200 */
[----:B--2---:R-:W-:-:S07]  /*0100*/  VIADD R3, R20, 0x1010 ;  /* 0x0000101014037836 */ /* 0x004fce0000000000 */
.L_x_56:
[----:B------:R-:W0:Y:S02]  /*0110*/  LDC.64 R24, c[0x0][0x398] ;  /* 0x0000e600ff187b82 */ /* 0x000e240000000a00 */
[----:B0-----:R-:W-:-:S05]  /*0120*/  IMAD.WIDE.U32 R24, R21, 0x48, R24 ;  /* 0x0000004815187825 */ /* 0x001fca00078e0018 */
[----:B------:R-:W2:Y:S01]  /*0130*/  LDG.E R4, desc[UR12][R24.64+0x18] ;  /* 0x0000180c18047981 */ /* 0x000ea2000c1e1900 */
[----:B------:R-:W-:Y:S01]  /*0140*/  BSSY.RECONVERGENT B0, `(.L_x_16) ;  /* 0x0000075000007945 */ /* 0x000fe20003800200 */
[----:B------:R-:W-:Y:S01]  /*0150*/  HFMA2 R22, -RZ, RZ, 0, 0 ;  /* 0x00000000ff167431 */ /* 0x000fe200000001ff */
[----:B--2---:R-:W-:-:S13]  /*0160*/  ISETP.NE.AND P0, PT, R4, RZ, PT ;  /* 0x000000ff0400720c */ /* 0x004fda0003f05270 */
[----:B---3--:R-:W-:Y:S05]  /*0170*/  @!P0 BRA `(.L_x_17) ;  /* 0x0000000400c48947 */ /* 0x008fea0003800000 */
[----:B------:R-:W0:Y:S02]  /*0180*/  LDC.64 R4, c[0x0][0x388] ;  /* 0x0000e200ff047b82 */ /* 0x000e240000000a00 */
[----:B0-----:R-:W2:Y:S02]  /*0190*/  LDG.E R4, desc[UR12][R4.64+0x14] ;  /* 0x0000140c04047981 */ /* 0x001ea4000c1e1900 */
[----:B--2---:R-:W-:-:S13]  /*01a0*/  ISETP.GE.U32.AND P0, PT, R4, 0x64, PT ;  /* 0x000000640400780c */ /* 0x004fda0003f06070 */
[----:B------:R-:W-:Y:S05]  /*01b0*/  @!P0 BRA `(.L_x_17) ;  /* 0x0000000400b48947 */ /* 0x000fea0003800000 */
[C---:B------:R-:W-:Y:S01]  /*01c0*/  ISETP.GE.U32.AND P0, PT, R4.reuse, 0x320, PT ;  /* 0x000003200400780c */ /* 0x040fe20003f06070 */
[----:B------:R-:W-:-:S04]  /*01d0*/  IMAD.HI.U32 R5, R4, 0x51eb851f, RZ ;  /* 0x51eb851f04057827 */ /* 0x000fc800078e00ff */
[----:B------:R-:W-:Y:S01]  /*01e0*/  IMAD.MOV.U32 R17, RZ, RZ, RZ ;  /* 0x000000ffff117224 */ /* 0x000fe200078e00ff */
[----:B------:R-:W-:-:S04]  /*01f0*/  SHF.R.U32.HI R5, RZ, 0x5, R5 ;  /* 0x00000005ff057819 */ /* 0x000fc80000011605 */
[----:B------:R-:W-:-:S03]  /*0200*/  VIMNMX.U32 R22, PT, PT, R5, 0x64, PT ;  /* 0x0000006405167848 */ /* 0x000fc60003fe0000 */
[----:B------:R-:W-:Y:S05]  /*0210*/  @!P0 BRA `(.L_x_18) ;  /* 0x0000000000b08947 */ /* 0x000fea0003800000 */
[----:B------:R-:W-:Y:S01]  /*0220*/  IMAD.MOV.U32 R16, RZ, RZ, R3 ;  /* 0x000000ffff107224 */ /* 0x000fe200078e0003 */
[----:B------:R-:W-:Y:S01]  /*0230*/  LOP3.LUT R17, R22, 0x78, RZ, 0xc0, !PT ;  /* 0x0000007816117812 */ /* 0x000fe200078ec0ff */
[----:B------:R-:W-:Y:S01]  /*0240*/  UMOV UR4, URZ ;  /* 0x000000ff00047c82 */ /* 0x000fe20008000000 */
[----:B------:R-:W-:-:S07]  /*0250*/  IADD3 R4, PT, PT, R21, 0x1c, RZ ;  /* 0x0000001c15047810 */ /* 0x000fce0007ffe0ff */
.L_x_19:
[----:B------:R-:W-:Y:S02]  /*0260*/  UIADD3 UR5, UPT, UPT, UR4, 0x1, URZ ;  /* 0x0000000104057890 */ /* 0x000fe4000fffe0ff */
[----:B------:R-:W-:Y:S01]  /*0270*/  I2FP.F32.U32 R12, UR4 ;  /* 0x00000004000c7c45 */ /* 0x000fe20008201000 */
[----:B------:R-:W-:Y:S01]  /*0280*/  UIADD3 UR6, UPT, UPT, UR4, 0x2, URZ ;  /* 0x0000000204067890 */ /* 0x000fe2000fffe0ff */
[C---:B------:R-:W-:Y:S01]  /*0290*/  VIADD R8, R4.reuse, 0xffffffe4 ;  /* 0xffffffe404087836 */ /* 0x040fe20000000000 */
[----:B------:R-:W-:Y:S01]  /*02a0*/  UIADD3 UR7, UPT, UPT, UR4, 0x3, URZ ;  /* 0x0000000304077890 */ /* 0x000fe2000fffe0ff */
[C---:B------:R-:W-:Y:S01]  /*02b0*/  VIADD R9, R4.reuse, 0xffffffeb ;  /* 0xffffffeb04097836 */ /* 0x040fe20000000000 */
[----:B------:R-:W-:Y:S01]  /*02c0*/  UIADD3 UR8, UPT, UPT, UR4, 0x4, URZ ;  /* 0x0000000404087890 */ /* 0x000fe2000fffe0ff */
[C---:B------:R-:W-:Y:S01]  /*02d0*/  IADD3 R10, PT, PT, R4.reuse, -0xe, RZ ;  /* 0xfffffff2040a7810 */ /* 0x040fe20007ffe0ff */
[----:B------:R-:W-:Y:S01]  /*02e0*/  UIADD3 UR9, UPT, UPT, UR4, 0x5, URZ ;  /* 0x0000000504097890 */ /* 0x000fe2000fffe0ff */
[C---:B------:R-:W-:Y:S01]  /*02f0*/  VIADD R11, R4.reuse, 0xfffffff9 ;  /* 0xfffffff9040b7836 */ /* 0x040fe20000000000 */
[----:B------:R-:W-:Y:S01]  /*0300*/  UIADD3 UR10, UPT, UPT, UR4, 0x6, URZ ;  /* 0x00000006040a7890 */ /* 0x000fe2000fffe0ff */
[----:B------:R-:W-:Y:S01]  /*0310*/  IMAD.MOV.U32 R15, RZ, RZ, 0x3c23d70a ;  /* 0x3c23d70aff0f7424 */ /* 0x000fe200078e00ff */
[----:B------:R-:W-:Y:S01]  /*0320*/  UIADD3 UR11, UPT, UPT, UR4, 0x7, URZ ;  /* 0x00000007040b7890 */ /* 0x000fe2000fffe0ff */
[----:B------:R-:W-:Y:S01]  /*0330*/  I2FP.F32.U32 R14, UR5 ;  /* 0x00000005000e7c45 */ /* 0x000fe20008201000 */
[----:B------:R-:W-:Y:S01]  /*0340*/  UIADD3 UR4, UPT, UPT, UR4, 0x8, URZ ;  /* 0x0000000804047890 */ /* 0x000fe2000fffe0ff */
[----:B------:R-:W-:Y:S01]  /*0350*/  I2FP.F32.U32 R13, UR8 ;  /* 0x00000008000d7c45 */ /* 0x000fe20008201000 */
[----:B------:R0:W-:Y:S01]  /*0360*/  STS.128 [R16+-0x1010], R8 ;  /* 0xffeff00810007388 */ /* 0x0001e20000000c00 */
[----:B------:R-:W-:Y:S01]  /*0370*/  I2FP.F32.U32 R26, UR6 ;  /* 0x00000006001a7c45 */ /* 0x000fe20008201000 */
[C---:B------:R-:W-:Y:S01]  /*0380*/  VIADD R5, R4.reuse, 0x7 ;  /* 0x0000000704057836 */ /* 0x040fe20000000000 */
[----:B------:R-:W-:Y:S01]  /*0390*/  I2FP.F32.U32 R28, UR7 ;  /* 0x00000007001c7c45 */ /* 0x000fe20008201000 */
[----:B------:R-:W-:Y:S01]  /*03a0*/  VIADD R6, R4, 0xe ;  /* 0x0000000e04067836 */ /* 0x000fe20000000000 */
[----:B------:R-:W-:-:S02]  /*03b0*/  ISETP.NE.AND P0, PT, R17, UR4, PT ;  /* 0x0000000411007c0c */ /* 0x000fc4000bf05270 */
[----:B------:R-:W-:Y:S02]  /*03c0*/  I2FP.F32.U32 R19, UR9 ;  /* 0x0000000900137c45 */ /* 0x000fe40008201000 */
[----:B------:R-:W-:Y:S02]  /*03d0*/  I2FP.F32.U32 R23, UR10 ;  /* 0x0000000a00177c45 */ /* 0x000fe40008201000 */
[----:B------:R-:W-:Y:S02]  /*03e0*/  I2FP.F32.U32 R18, UR11 ;  /* 0x0000000b00127c45 */ /* 0x000fe40008201000 */
[----:B------:R-:W-:Y:S01]  /*03f0*/  IADD3 R7, PT, PT, R4, 0x15, RZ ;  /* 0x0000001504077810 */ /* 0x000fe20007ffe0ff */
[-C--:B0-----:R-:W-:Y:S01]  /*0400*/  FFMA R8, R12, -R15.reuse, 0.80000001192092895508 ;  /* 0x3f4ccccd0c087423 */ /* 0x081fe2000000080f */
[-C--:B------:R-:W-:Y:S01]  /*0410*/  FFMA R9, R14, -R15.reuse, 0.80000001192092895508 ;  /* 0x3f4ccccd0e097423 */ /* 0x080fe2000000080f */
[-C--:B------:R-:W-:Y:S01]  /*0420*/  FFMA R12, R13, -R15.reuse, 0.80000001192092895508 ;  /* 0x3f4ccccd0d0c7423 */ /* 0x080fe2000000080f */
[-C--:B------:R-:W-:Y:S01]  /*0430*/  FFMA R10, R26, -R15.reuse, 0.80000001192092895508 ;  /* 0x3f4ccccd1a0a7423 */ /* 0x080fe2000000080f */
[-C--:B------:R-:W-:Y:S01]  /*0440*/  FFMA R11, R28, -R15.reuse, 0.80000001192092895508 ;  /* 0x3f4ccccd1c0b7423 */ /* 0x080fe2000000080f */
[-C--:B------:R-:W-:Y:S01]  /*0450*/  FFMA R13, R19, -R15.reuse, 0.80000001192092895508 ;  /* 0x3f4ccccd130d7423 */ /* 0x080fe2000000080f */
[-C--:B------:R-:W-:Y:S01]  /*0460*/  FFMA R14, R23, -R15.reuse, 0.80000001192092895508 ;  /* 0x3f4ccccd170e7423 */ /* 0x080fe2000000080f */
[----:B------:R-:W-:Y:S01]  /*0470*/  FFMA R15, R18, -R15, 0.80000001192092895508 ;  /* 0x3f4ccccd120f7423 */ /* 0x000fe2000000080f */
[----:B------:R0:W-:Y:S04]  /*0480*/  STS.128 [R16+-0x1000], R4 ;  /* 0xfff0000410007388 */ /* 0x0001e80000000c00 */
[----:B------:R-:W-:Y:S04]  /*0490*/  STS.128 [R16+-0x10], R8 ;  /* 0xfffff00810007388 */ /* 0x000fe80000000c00 */
[----:B------:R1:W-:Y:S01]  /*04a0*/  STS.128 [R16], R12 ;  /* 0x0000000c10007388 */ /* 0x0003e20000000c00 */
[----:B0-----:R-:W-:Y:S01]  /*04b0*/  IADD3 R4, PT, PT, R4, 0x38, RZ ;  /* 0x0000003804047810 */ /* 0x001fe20007ffe0ff */
[----:B-1----:R-:W-:Y:S01]  /*04c0*/  VIADD R16, R16, 0x20 ;  /* 0x0000002010107836 */ /* 0x002fe20000000000 */
[----:B------:R-:W-:Y:S06]  /*04d0*/  @P0 BRA `(.L_x_19) ;  /* 0xfffffffc00600947 */ /* 0x000fec000383ffff */
.L_x_18:
[----:B------:R-:W-:-:S13]  /*04e0*/  LOP3.LUT P0, R4, R22, 0x7, RZ, 0xc0, !PT ;  /* 0x0000000716047812 */ /* 0x000fda000780c0ff */
[----:B------:R-:W-:Y:S05]  /*04f0*/  @!P0 BRA `(.L_x_17) ;  /* 0x0000000000e48947 */ /* 0x000fea0003800000 */
[----:B------:R-:W-:Y:S02]  /*0500*/  ISETP.GE.U32.AND P0, PT, R4, 0x4, PT ;  /* 0x000000040400780c */ /* 0x000fe40003f06070 */
[----:B------:R-:W-:-:S04]  /*0510*/  LOP3.LUT R13, R22, 0x3, RZ, 0xc0, !PT ;  /* 0x00000003160d7812 */ /* 0x000fc800078ec0ff */
[----:B------:R-:W-:-:S07]  /*0520*/  ISETP.NE.AND P1, PT, R13, RZ, PT ;  /* 0x000000ff0d00720c */ /* 0x000fce0003f25270 */
[----:B------:R-:W-:Y:S06]  /*0530*/  @!P0 BRA `(.L_x_20) ;  /* 0x0000000000688947 */ /* 0x000fec0003800000 */
[C---:B------:R-:W-:Y:S01]  /*0540*/  IMAD R4, R17.reuse, 0x7, R21 ;  /* 0x0000000711047824 */ /* 0x040fe200078e0215 */
[C---:B------:R-:W-:Y:S01]  /*0550*/  IADD3 R7, PT, PT, R17.reuse, 0x1, RZ ;  /* 0x0000000111077810 */ /* 0x040fe20007ffe0ff */
[C---:B------:R-:W-:Y:S01]  /*0560*/  VIADD R9, R17.reuse, 0x2 ;  /* 0x0000000211097836 */ /* 0x040fe20000000000 */
[----:B------:R-:W-:Y:S01]  /*0570*/  I2FP.F32.U32 R6, R17 ;  /* 0x0000001100067245 */ /* 0x000fe20000201000 */
[C---:B------:R-:W-:Y:S01]  /*0580*/  VIADD R11, R17.reuse, 0x3 ;  /* 0x00000003110b7836 */ /* 0x040fe20000000000 */
[C---:B------:R-:W-:Y:S01]  /*0590*/  IADD3 R8, PT, PT, R4.reuse, 0x7, RZ ;  /* 0x0000000704087810 */ /* 0x040fe20007ffe0ff */
[C---:B------:R-:W-:Y:S01]  /*05a0*/  IMAD R5, R17.reuse, 0x4, R20 ;  /* 0x0000000411057824 */ /* 0x040fe200078e0214 */
[----:B------:R-:W-:Y:S01]  /*05b0*/  I2FP.F32.U32 R7, R7 ;  /* 0x0000000700077245 */ /* 0x000fe20000201000 */
[C---:B------:R-:W-:Y:S01]  /*05c0*/  VIADD R10, R4.reuse, 0xe ;  /* 0x0000000e040a7836 */ /* 0x040fe20000000000 */
[----:B------:R-:W-:Y:S01]  /*05d0*/  I2FP.F32.U32 R9, R9 ;  /* 0x0000000900097245 */ /* 0x000fe20000201000 */
[----:B------:R-:W-:Y:S01]  /*05e0*/  IMAD.MOV.U32 R14, RZ, RZ, 0x3c23d70a ;  /* 0x3c23d70aff0e7424 */ /* 0x000fe200078e00ff */
[----:B------:R-:W-:Y:S01]  /*05f0*/  I2FP.F32.U32 R11, R11 ;  /* 0x0000000b000b7245 */ /* 0x000fe20000201000 */
[----:B------:R0:W-:Y:S01]  /*0600*/  STS [R5+0x4], R8 ;  /* 0x0000040805007388 */ /* 0x0001e20000000800 */
[----:B------:R-:W-:Y:S01]  /*0610*/  IADD3 R12, PT, PT, R4, 0x15, RZ ;  /* 0x00000015040c7810 */ /* 0x000fe20007ffe0ff */
[-C--:B------:R-:W-:Y:S01]  /*0620*/  FFMA R6, R6, -R14.reuse, 0.80000001192092895508 ;  /* 0x3f4ccccd06067423 */ /* 0x080fe2000000080e */
[----:B------:R-:W-:Y:S01]  /*0630*/  VIADD R17, R17, 0x4 ;  /* 0x0000000411117836 */ /* 0x000fe20000000000 */
[----:B------:R1:W-:Y:S04]  /*0640*/  STS [R5+0x8], R10 ;  /* 0x0000080a05007388 */ /* 0x0003e80000000800 */
[----:B------:R2:W-:Y:S01]  /*0650*/  STS [R5], R4 ;  /* 0x0000000405007388 */ /* 0x0005e20000000800 */
[----:B0-----:R-:W-:-:S03]  /*0660*/  FFMA R8, R7, -R14, 0.80000001192092895508 ;  /* 0x3f4ccccd07087423 */ /* 0x001fc6000000080e */
[----:B------:R2:W-:Y:S01]  /*0670*/  STS [R5+0xc], R12 ;  /* 0x00000c0c05007388 */ /* 0x0005e20000000800 */
[-C--:B-1----:R-:W-:Y:S01]  /*0680*/  FFMA R10, R9, -R14.reuse, 0.80000001192092895508 ;  /* 0x3f4ccccd090a7423 */ /* 0x082fe2000000080e */
[----:B------:R-:W-:Y:S02]  /*0690*/  FFMA R14, R11, -R14, 0.80000001192092895508 ;  /* 0x3f4ccccd0b0e7423 */ /* 0x000fe4000000080e */
[----:B------:R2:W-:Y:S04]  /*06a0*/  STS [R5+0x1000], R6 ;  /* 0x0010000605007388 */ /* 0x0005e80000000800 */
[----:B------:R2:W-:Y:S04]  /*06b0*/  STS [R5+0x1004], R8 ;  /* 0x0010040805007388 */ /* 0x0005e80000000800 */
[----:B------:R2:W-:Y:S04]  /*06c0*/  STS [R5+0x1008], R10 ;  /* 0x0010080a05007388 */ /* 0x0005e80000000800 */
[----:B------:R2:W-:Y:S02]  /*06d0*/  STS [R5+0x100c], R14 ;  /* 0x00100c0e05007388 */ /* 0x0005e40000000800 */
.L_x_20:
[----:B------:R-:W-:Y:S05]  /*06e0*/  @!P1 BRA `(.L_x_17) ;  /* 0x0000000000689947 */ /* 0x000fea0003800000 */
[----:B------:R-:W-:Y:S02]  /*06f0*/  ISETP.NE.AND P0, PT, R13, 0x1, PT ;  /* 0x000000010d00780c */ /* 0x000fe40003f05270 */
[----:B--2---:R-:W-:-:S04]  /*0700*/  LOP3.LUT R4, R22, 0x1, RZ, 0xc0, !PT ;  /* 0x0000000116047812 */ /* 0x004fc800078ec0ff */
[----:B------:R-:W-:-:S07]  /*0710*/  ISETP.NE.U32.AND P1, PT, R4, 0x1, PT ;  /* 0x000000010400780c */ /* 0x000fce0003f25070 */
[----:B------:R-:W-:Y:S06]  /*0720*/  @!P0 BRA `(.L_x_21) ;  /* 0x0000000000388947 */ /* 0x000fec0003800000 */
[C---:B------:R-:W-:Y:S02]  /*0730*/  VIADD R5, R17.reuse, 0x1 ;  /* 0x0000000111057836 */ /* 0x040fe40000000000 */
[----:B------:R-:W-:Y:S01]  /*0740*/  HFMA2 R7, -RZ, RZ, 1.0341796875, -112.625 ;  /* 0x3c23d70aff077431 */ /* 0x000fe200000001ff */
[----:B------:R-:W-:Y:S01]  /*0750*/  I2FP.F32.U32 R6, R17 ;  /* 0x0000001100067245 */ /* 0x000fe20000201000 */
[C---:B------:R-:W-:Y:S01]  /*0760*/  IMAD R4, R17.reuse, 0x7, R21 ;  /* 0x0000000711047824 */ /* 0x040fe200078e0215 */
[----:B------:R-:W-:Y:S01]  /*0770*/  I2FP.F32.U32 R10, R5 ;  /* 0x00000005000a7245 */ /* 0x000fe20000201000 */
[C---:B------:R-:W-:Y:S01]  /*0780*/  IMAD R5, R17.reuse, 0x4, R20 ;  /* 0x0000000411057824 */ /* 0x040fe200078e0214 */
[----:B------:R-:W-:Y:S01]  /*0790*/  IADD3 R17, PT, PT, R17, 0x2, RZ ;  /* 0x0000000211117810 */ /* 0x000fe20007ffe0ff */
[----:B------:R-:W-:Y:S02]  /*07a0*/  VIADD R8, R4, 0x7 ;  /* 0x0000000704087836 */ /* 0x000fe40000000000 */
[-C--:B------:R-:W-:Y:S01]  /*07b0*/  FFMA R6, R6, -R7.reuse, 0.80000001192092895508 ;  /* 0x3f4ccccd06067423 */ /* 0x080fe20000000807 */
[----:B------:R-:W-:Y:S01]  /*07c0*/  FFMA R10, R10, -R7, 0.80000001192092895508 ;  /* 0x3f4ccccd0a0a7423 */ /* 0x000fe20000000807 */
[----:B------:R0:W-:Y:S04]  /*07d0*/  STS [R5], R4 ;  /* 0x0000000405007388 */ /* 0x0001e80000000800 */
[----:B------:R0:W-:Y:S04]  /*07e0*/  STS [R5+0x4], R8 ;  /* 0x0000040805007388 */ /* 0x0001e80000000800 */
[----:B------:R0:W-:Y:S04]  /*07f0*/  STS [R5+0x1000], R6 ;  /* 0x0010000605007388 */ /* 0x0001e80000000800 */
[----:B------:R0:W-:Y:S02]  /*0800*/  STS [R5+0x1004], R10 ;  /* 0x0010040a05007388 */ /* 0x0001e40000000800 */
.L_x_21:
[----:B------:R-:W-:Y:S05]  /*0810*/  @P1 BRA `(.L_x_17) ;  /* 0x00000000001c1947 */ /* 0x000fea0003800000 */
[----:B0-----:R-:W-:Y:S01]  /*0820*/  I2FP.F32.U32 R5, R17 ;  /* 0x0000001100057245 */ /* 0x001fe20000201000 */
[----:B------:R-:W-:Y:S02]  /*0830*/  IMAD.MOV.U32 R6, RZ, RZ, 0x3c23d70a ;  /* 0x3c23d70aff067424 */ /* 0x000fe400078e00ff */
[C---:B------:R-:W-:Y:S02]  /*0840*/  IMAD R4, R17.reuse, 0x7, R21 ;  /* 0x0000000711047824 */ /* 0x040fe400078e0215 */
[----:B------:R-:W-:Y:S02]  /*0850*/  IMAD R17, R17, 0x4, R20 ;  /* 0x0000000411117824 */ /* 0x000fe400078e0214 */
[----:B------:R-:W-:-:S03]  /*0860*/  FFMA R6, R5, -R6, 0.80000001192092895508 ;  /* 0x3f4ccccd05067423 */ /* 0x000fc60000000806 */
[----:B------:R1:W-:Y:S04]  /*0870*/  STS [R17], R4 ;  /* 0x0000000411007388 */ /* 0x0003e80000000800 */
[----:B------:R1:W-:Y:S02]  /*0880*/  STS [R17+0x1000], R6 ;  /* 0x0010000611007388 */ /* 0x0003e40000000800 */
.L_x_17:
[----:B------:R-:W-:Y:S05]  /*0890*/  BSYNC.RECONVERGENT B0 ;  /* 0x0000000000007941 */ /* 0x000fea0003800200 */
.L_x_16:
[----:B012---:R-:W2:Y:S01]  /*08a0*/  LDG.E.64 R4, desc[UR12][R24.64+0x28] ;  /* 0x0000280c18047981 */ /* 0x007ea2000c1e1b00 */
[----:B------:R-:W-:Y:S01]  /*08b0*/  BSSY.RECONVERGENT B0, `(.L_x_22) ;  /* 0x0000079000007945 */ /* 0x000fe20003800200 */
[----:B------:R-:W-:Y:S02]  /*08c0*/  MOV R23, RZ ;  /* 0x000000ff00177202 */ /* 0x000fe40000000f00 */
[----:B--2---:R-:W-:-:S04]  /*08d0*/  ISETP.NE.U32.AND P0, PT, R4, RZ, PT ;  /* 0x000000ff0400720c */ /* 0x004fc80003f05070 */
[----:B------:R-:W-:-:S13]  /*08e0*/  ISETP.NE.AND.EX P0, PT, R5, RZ, PT, P0 ;  /* 0x000000ff0500720c */ /* 0x000fda0003f05300 */
[----:B------:R-:W-:Y:S05]  /*08f0*/  @!P0 BRA `(.L_x_23) ;  /* 0x0000000400d08947 */ /* 0x000fea0003800000 */
[----:B------:R-:W2:Y:S02]  /*0900*/  LDG.E R4, desc[UR12][R24.64+0x34] ;  /* 0x0000340c18047981 */ /* 0x000ea4000c1e1900 */
[----:B--2---:R-:W-:-:S13]  /*0910*/  ISETP.NE.AND P0, PT, R4, RZ, PT ;  /* 0x000000ff0400720c */ /* 0x004fda0003f05270 */
[----:B------:R-:W-:Y:S05]  /*0920*/  @!P0 BRA `(.L_x_23) ;  /* 0x0000000400c48947 */ /* 0x000fea0003800000 */
[C---:B------:R-:W-:Y:S01]  /*0930*/  ISETP.GE.U32.AND P0, PT, R4.reuse, 0x8, PT ;  /* 0x000000080400780c */ /* 0x040fe20003f06070 */
[----:B------:R-:W-:Y:S01]  /*0940*/  BSSY.RECONVERGENT B1, `(.L_x_24) ;  /* 0x0000031000017945 */ /* 0x000fe20003800200 */
[----:B------:R-:W-:Y:S01]  /*0950*/  VIMNMX.U32 R23, PT, PT, R4, 0x32, PT ;  /* 0x0000003204177848 */ /* 0x000fe20003fe0000 */
[----:B------:R-:W-:Y:S02]  /*0960*/  IMAD R26, R21, 0x3, RZ ;  /* 0x00000003151a7824 */ /* 0x000fe400078e02ff */
[----:B------:R-:W-:-:S08]  /*0970*/  IMAD.MOV.U32 R27, RZ, RZ, RZ ;  /* 0x000000ffff1b7224 */ /* 0x000fd000078e00ff */
[----:B------:R-:W-:Y:S05]  /*0980*/  @!P0 BRA `(.L_x_25) ;  /* 0x0000000000b08947 */ /* 0x000fea0003800000 */
[----:B------:R-:W-:Y:S01]  /*0990*/  BSSY.RECONVERGENT B2, `(.L_x_25) ;  /* 0x000002b000027945 */ /* 0x000fe20003800200 */
[----:B------:R-:W-:Y:S01]  /*09a0*/  IMAD.MOV.U32 R29, RZ, RZ, RZ ;  /* 0x000000ffff1d7224 */ /* 0x000fe200078e00ff */
[----:B------:R-:W-:-:S07]  /*09b0*/  LOP3.LUT R27, R23, 0x38, RZ, 0xc0, !PT ;  /* 0x00000038171b7812 */ /* 0x000fce00078ec0ff */
.L_x_26:
[C---:B------:R-:W-:Y:S01]  /*09c0*/  IMAD R4, R29.reuse, 0xb, R26 ;  /* 0x0000000b1d047824 */ /* 0x040fe200078e021a */
[C---:B0-----:R-:W-:Y:S01]  /*09d0*/  LEA R28, R29.reuse, R20, 0x2 ;  /* 0x000000141d1c7211 */ /* 0x041fe200078e10ff */
[C---:B------:R-:W-:Y:S01]  /*09e0*/  VIADD R10, R29.reuse, 0x1 ;  /* 0x000000011d0a7836 */ /* 0x040fe20000000000 */
[C---:B------:R-:W-:Y:S01]  /*09f0*/  IADD3 R12, PT, PT, R29.reuse, 0x2, RZ ;  /* 0x000000021d0c7810 */ /* 0x040fe20007ffe0ff */
[C---:B------:R-:W-:Y:S01]  /*0a00*/  VIADD R5, R4.reuse, 0xb ;  /* 0x0000000b04057836 */ /* 0x040fe20000000000 */
[C---:B------:R-:W-:Y:S01]  /*0a10*/  IADD3 R7, PT, PT, R4.reuse, 0x21, RZ ;  /* 0x0000002104077810 */ /* 0x040fe20007ffe0ff */
[C---:B------:R-:W-:Y:S01]  /*0a20*/  VIADD R6, R4.reuse, 0x16 ;  /* 0x0000001604067836 */ /* 0x040fe20000000000 */
[C---:B------:R-:W-:Y:S01]  /*0a30*/  IADD3 R18, PT, PT, R29.reuse, 0x5, RZ ;  /* 0x000000051d127810 */ /* 0x040fe20007ffe0ff */
[C---:B------:R-:W-:Y:S01]  /*0a40*/  VIADD R14, R29.reuse, 0x3 ;  /* 0x000000031d0e7836 */ /* 0x040fe20000000000 */
[----:B------:R-:W-:Y:S01]  /*0a50*/  I2FP.F32.U32 R10, R10 ;  /* 0x0000000a000a7245 */ /* 0x000fe20000201000 */
[C---:B------:R-:W-:Y:S01]  /*0a60*/  VIADD R16, R29.reuse, 0x4 ;  /* 0x000000041d107836 */ /* 0x040fe20000000000 */
[----:B------:R0:W-:Y:S01]  /*0a70*/  STS.128 [R28+0x2000], R4 ;  /* 0x002000041c007388 */ /* 0x0001e20000000c00 */
[C---:B------:R-:W-:Y:S01]  /*0a80*/  VIADD R9, R29.reuse, 0x6 ;  /* 0x000000061d097836 */ /* 0x040fe20000000000 */
[----:B------:R-:W-:Y:S01]  /*0a90*/  I2FP.F32.U32 R12, R12 ;  /* 0x0000000c000c7245 */ /* 0x000fe20000201000 */
[C---:B------:R-:W-:Y:S01]  /*0aa0*/  VIADD R11, R29.reuse, 0x7 ;  /* 0x000000071d0b7836 */ /* 0x040fe20000000000 */
[----:B------:R-:W-:Y:S01]  /*0ab0*/  I2FP.F32.U32 R14, R14 ;  /* 0x0000000e000e7245 */ /* 0x000fe20000201000 */
[----:B------:R-:W-:Y:S01]  /*0ac0*/  IMAD.MOV.U32 R15, RZ, RZ, 0x3ca3d70a ;  /* 0x3ca3d70aff0f7424 */ /* 0x000fe200078e00ff */
[----:B------:R-:W-:Y:S01]  /*0ad0*/  I2FP.F32.U32 R8, R29 ;  /* 0x0000001d00087245 */ /* 0x000fe20000201000 */
[----:B------:R-:W-:Y:S01]  /*0ae0*/  VIADD R17, R4, 0x37 ;  /* 0x0000003704117836 */ /* 0x000fe20000000000 */
[----:B------:R-:W-:Y:S01]  /*0af0*/  I2FP.F32.U32 R16, R16 ;  /* 0x0000001000107245 */ /* 0x000fe20000201000 */
[----:B------:R-:W-:Y:S01]  /*0b00*/  VIADD R29, R29, 0x8 ;  /* 0x000000081d1d7836 */ /* 0x000fe20000000000 */
[----:B------:R-:W-:Y:S01]  /*0b10*/  I2FP.F32.U32 R18, R18 ;  /* 0x0000001200127245 */ /* 0x000fe20000201000 */
[----:B------:R-:W-:Y:S01]  /*0b20*/  FFMA R8, R8, -R15, 0.89999997615814208984 ;  /* 0x3f66666608087423 */ /* 0x000fe2000000080f */
[----:B------:R-:W-:-:S02]  /*0b30*/  IADD3 R19, PT, PT, R4, 0x4d, RZ ;  /* 0x0000004d04137810 */ /* 0x000fc40007ffe0ff */
[----:B------:R-:W-:Y:S01]  /*0b40*/  ISETP.NE.AND P0, PT, R29, R27, PT ;  /* 0x0000001b1d00720c */ /* 0x000fe20003f05270 */
[----:B------:R-:W-:Y:S01]  /*0b50*/  FFMA R13, R18, -R15, 0.89999997615814208984 ;  /* 0x3f666666120d7423 */ /* 0x000fe2000000080f */
[----:B0-----:R-:W-:Y:S01]  /*0b60*/  I2FP.F32.U32 R5, R9 ;  /* 0x0000000900057245 */ /* 0x001fe20000201000 */
[----:B------:R-:W-:Y:S01]  /*0b70*/  FFMA R9, R10, -R15, 0.89999997615814208984 ;  /* 0x3f6666660a097423 */ /* 0x000fe2000000080f */
[----:B------:R-:W-:Y:S01]  /*0b80*/  I2FP.F32.U32 R6, R11 ;  /* 0x0000000b00067245 */ /* 0x000fe20000201000 */
[-C--:B------:R-:W-:Y:S01]  /*0b90*/  FFMA R10, R12, -R15.reuse, 0.89999997615814208984 ;  /* 0x3f6666660c0a7423 */ /* 0x080fe2000000080f */
[-C--:B------:R-:W-:Y:S01]  /*0ba0*/  FFMA R11, R14, -R15.reuse, 0.89999997615814208984 ;  /* 0x3f6666660e0b7423 */ /* 0x080fe2000000080f */
[-C--:B------:R-:W-:Y:S01]  /*0bb0*/  FFMA R12, R16, -R15.reuse, 0.89999997615814208984 ;  /* 0x3f666666100c7423 */ /* 0x080fe2000000080f */
[-C--:B------:R-:W-:Y:S01]  /*0bc0*/  FFMA R14, R5, -R15.reuse, 0.89999997615814208984 ;  /* 0x3f666666050e7423 */ /* 0x080fe2000000080f */
[----:B------:R-:W-:Y:S01]  /*0bd0*/  FFMA R15, R6, -R15, 0.89999997615814208984 ;  /* 0x3f666666060f7423 */ /* 0x000fe2000000080f */
[C---:B------:R-:W-:Y:S01]  /*0be0*/  IADD3 R16, PT, PT, R4.reuse, 0x2c, RZ ;  /* 0x0000002c04107810 */ /* 0x040fe20007ffe0ff */
[----:B------:R-:W-:Y:S01]  /*0bf0*/  VIADD R18, R4, 0x42 ;  /* 0x0000004204127836 */ /* 0x000fe20000000000 */
[----:B------:R0:W-:Y:S04]  /*0c00*/  STS.128 [R28+0x3000], R8 ;  /* 0x003000081c007388 */ /* 0x0001e80000000c00 */
[----:B------:R0:W-:Y:S04]  /*0c10*/  STS.128 [R28+0x2010], R16 ;  /* 0x002010101c007388 */ /* 0x0001e80000000c00 */
[----:B------:R0:W-:Y:S01]  /*0c20*/  STS.128 [R28+0x3010], R12 ;  /* 0x0030100c1c007388 */ /* 0x0001e20000000c00 */
[----:B------:R-:W-:Y:S05]  /*0c30*/  @P0 BRA `(.L_x_26) ;  /* 0xfffffffc00600947 */ /* 0x000fea000383ffff */
[----:B------:R-:W-:Y:S05]  /*0c40*/  BSYNC.RECONVERGENT B2 ;  /* 0x0000000000027941 */ /* 0x000fea0003800200 */
.L_x_25:
[----:B------:R-:W-:Y:S05]  /*0c50*/  BSYNC.RECONVERGENT B1 ;  /* 0x0000000000017941 */ /* 0x000fea0003800200 */
.L_x_24:
[----:B------:R-:W-:-:S13]  /*0c60*/  LOP3.LUT P0, R4, R23, 0x7, RZ, 0xc0, !PT ;  /* 0x0000000717047812 */ /* 0x000fda000780c0ff */
[----:B------:R-:W-:Y:S05]  /*0c70*/  @!P0 BRA `(.L_x_23) ;  /* 0x0000000000f08947 */ /* 0x000fea0003800000 */
[----:B------:R-:W-:Y:S01]  /*0c80*/  ISETP.GE.U32.AND P0, PT, R4, 0x4, PT ;  /* 0x000000040400780c */ /* 0x000fe20003f06070 */
[----:B------:R-:W-:Y:S01]  /*0c90*/  BSSY.RECONVERGENT B1, `(.L_x_27) ;  /* 0x000001e000017945 */ /* 0x000fe20003800200 */
[----:B0-----:R-:W-:-:S04]  /*0ca0*/  LOP3.LUT R13, R23, 0x3, RZ, 0xc0, !PT ;  /* 0x00000003170d7812 */ /* 0x001fc800078ec0ff */
        /* <DEDUP_REMOVED lines=16> */
[-C--:B------:R-:W-:Y:S01]  /*0db0*/  FFMA R6, R6, -R14.reuse, 0.89999997615814208984 ;  /* 0x3f66666606067423 */ /* 0x080fe2000000080e */
[----:B------:R-:W-:Y:S01]  /*0dc0*/  VIADD R27, R27, 0x4 ;  /* 0x000000041b1b7836 */ /* 0x000fe20000000000 */
[----:B------:R1:W-:Y:S04]  /*0dd0*/  STS [R5+0x2008], R10 ;  /* 0x0020080a05007388 */ /* 0x0003e80000000800 */
[----:B------:R2:W-:Y:S01]  /*0de0*/  STS [R5+0x2000], R4 ;  /* 0x0020000405007388 */ /* 0x0005e20000000800 */
[----:B0-----:R-:W-:-:S03]  /*0df0*/  FFMA R8, R7, -R14, 0.89999997615814208984 ;  /* 0x3f66666607087423 */ /* 0x001fc6000000080e */
[----:B------:R2:W-:Y:S01]  /*0e00*/  STS [R5+0x200c], R12 ;  /* 0x00200c0c05007388 */ /* 0x0005e20000000800 */
[-C--:B-1----:R-:W-:Y:S01]  /*0e10*/  FFMA R10, R9, -R14.reuse, 0.89999997615814208984 ;  /* 0x3f666666090a7423 */ /* 0x082fe2000000080e */
[----:B------:R-:W-:Y:S02]  /*0e20*/  FFMA R14, R11, -R14, 0.89999997615814208984 ;  /* 0x3f6666660b0e7423 */ /* 0x000fe4000000080e */
[----:B------:R2:W-:Y:S04]  /*0e30*/  STS [R5+0x3000], R6 ;  /* 0x0030000605007388 */ /* 0x0005e80000000800 */
[----:B------:R2:W-:Y:S04]  /*0e40*/  STS [R5+0x3004], R8 ;  /* 0x0030040805007388 */ /* 0x0005e80000000800 */
[----:B------:R2:W-:Y:S04]  /*0e50*/  STS [R5+0x3008], R10 ;  /* 0x0030080a05007388 */ /* 0x0005e80000000800 */
[----:B------:R2:W-:Y:S02]  /*0e60*/  STS [R5+0x300c], R14 ;  /* 0x00300c0e05007388 */ /* 0x0005e40000000800 */
.L_x_28:
[----:B------:R-:W-:Y:S05]  /*0e70*/  BSYNC.RECONVERGENT B1 ;  /* 0x0000000000017941 */ /* 0x000fea0003800200 */
.L_x_27:
[----:B------:R-:W-:Y:S05]  /*0e80*/  @!P1 BRA `(.L_x_23) ;  /* 0x00000000006c9947 */ /* 0x000fea0003800000 */
[----:B--2---:R-:W-:Y:S01]  /*0e90*/  LOP3.LUT R4, R23, 0x1, RZ, 0xc0, !PT ;  /* 0x0000000117047812 */ /* 0x004fe200078ec0ff */
[----:B------:R-:W-:Y:S01]  /*0ea0*/  BSSY.RECONVERGENT B1, `(.L_x_29) ;  /* 0x0000013000017945 */ /* 0x000fe20003800200 */
[----:B------:R-:W-:Y:S02]  /*0eb0*/  ISETP.NE.AND P0, PT, R13, 0x1, PT ;  /* 0x000000010d00780c */ /* 0x000fe40003f05270 */
[----:B------:R-:W-:-:S13]  /*0ec0*/  ISETP.NE.U32.AND P1, PT, R4, 0x1, PT ;  /* 0x000000010400780c */ /* 0x000fda0003f25070 */
[----:B------:R-:W-:Y:S01]  /*0ed0*/  @!P1 IMAD.MOV.U32 R9, RZ, RZ, 0x3ca3d70a ;  /* 0x3ca3d70aff099424 */ /* 0x000fe200078e00ff */
[----:B------:R-:W-:Y:S06]  /*0ee0*/  @!P0 BRA `(.L_x_30) ;  /* 0x0000000000388947 */ /* 0x000fec0003800000 */
[C---:B------:R-:W-:Y:S01]  /*0ef0*/  IADD3 R5, PT, PT, R27.reuse, 0x1, RZ ;  /* 0x000000011b057810 */ /* 0x040fe20007ffe0ff */
[C---:B------:R-:W-:Y:S01]  /*0f00*/  IMAD R4, R27.reuse, 0xb, R26 ;  /* 0x0000000b1b047824 */ /* 0x040fe200078e021a */
[----:B------:R-:W-:Y:S01]  /*0f10*/  I2FP.F32.U32 R6, R27 ;  /* 0x0000001b00067245 */ /* 0x000fe20000201000 */
[----:B------:R-:W-:Y:S01]  /*0f20*/  IMAD.MOV.U32 R7, RZ, RZ, 0x3ca3d70a ;  /* 0x3ca3d70aff077424 */ /* 0x000fe200078e00ff */
[----:B------:R-:W-:Y:S01]  /*0f30*/  I2FP.F32.U32 R10, R5 ;  /* 0x00000005000a7245 */ /* 0x000fe20000201000 */
[C---:B------:R-:W-:Y:S01]  /*0f40*/  IMAD R5, R27.reuse, 0x4, R20 ;  /* 0x000000041b057824 */ /* 0x040fe200078e0214 */
[----:B------:R-:W-:Y:S01]  /*0f50*/  IADD3 R8, PT, PT, R4, 0xb, RZ ;  /* 0x0000000b04087810 */ /* 0x000fe20007ffe0ff */
[-C--:B------:R-:W-:Y:S01]  /*0f60*/  FFMA R6, R6, -R7.reuse, 0.89999997615814208984 ;  /* 0x3f66666606067423 */ /* 0x080fe20000000807 */
[----:B------:R-:W-:Y:S02]  /*0f70*/  VIADD R27, R27, 0x2 ;  /* 0x000000021b1b7836 */ /* 0x000fe40000000000 */
[----:B------:R-:W-:Y:S01]  /*0f80*/  FFMA R10, R10, -R7, 0.89999997615814208984 ;  /* 0x3f6666660a0a7423 */ /* 0x000fe20000000807 */
[----:B------:R0:W-:Y:S04]  /*0f90*/  STS [R5+0x2000], R4 ;  /* 0x0020000405007388 */ /* 0x0001e80000000800 */
[----:B------:R0:W-:Y:S04]  /*0fa0*/  STS [R5+0x2004], R8 ;  /* 0x0020040805007388 */ /* 0x0001e80000000800 */
[----:B------:R0:W-:Y:S04]  /*0fb0*/  STS [R5+0x3000], R6 ;  /* 0x0030000605007388 */ /* 0x0001e80000000800 */
[----:B------:R0:W-:Y:S02]  /*0fc0*/  STS [R5+0x3004], R10 ;  /* 0x0030040a05007388 */ /* 0x0001e40000000800 */
.L_x_30:
[----:B------:R-:W-:Y:S05]  /*0fd0*/  BSYNC.RECONVERGENT B1 ;  /* 0x0000000000017941 */ /* 0x000fea0003800200 */
.L_x_29:
[----:B0-----:R-:W-:Y:S01]  /*0fe0*/  @!P1 I2FP.F32.U32 R4, R27 ;  /* 0x0000001b00049245 */ /* 0x001fe20000201000 */
[C---:B------:R-:W-:Y:S02]  /*0ff0*/  @!P1 IMAD R26, R27.reuse, 0xb, R26 ;  /* 0x0000000b1b1a9824 */ /* 0x040fe400078e021a */
[----:B------:R-:W-:Y:S02]  /*1000*/  @!P1 IMAD R27, R27, 0x4, R20 ;  /* 0x000000041b1b9824 */ /* 0x000fe400078e0214 */
[----:B------:R-:W-:-:S03]  /*1010*/  @!P1 FFMA R4, R4, -R9, 0.89999997615814208984 ;  /* 0x3f66666604049423 */ /* 0x000fc60000000809 */
[----:B------:R1:W-:Y:S04]  /*1020*/  @!P1 STS [R27+0x2000], R26 ;  /* 0x0020001a1b009388 */ /* 0x0003e80000000800 */
[----:B------:R1:W-:Y:S02]  /*1030*/  @!P1 STS [R27+0x3000], R4 ;  /* 0x003000041b009388 */ /* 0x0003e40000000800 */
.L_x_23:
[----:B------:R-:W-:Y:S05]  /*1040*/  BSYNC.RECONVERGENT B0 ;  /* 0x0000000000007941 */ /* 0x000fea0003800200 */
.L_x_22:
[----:B------:R-:W-:Y:S01]  /*1050*/  ISETP.NE.AND P0, PT, R22, RZ, PT ;  /* 0x000000ff1600720c */ /* 0x000fe20003f05270 */
[----:B------:R-:W-:Y:S01]  /*1060*/  BSSY.RECONVERGENT B0, `(.L_x_31) ;  /* 0x000003f000007945 */ /* 0x000fe20003800200 */
[----:B0-----:R-:W-:-:S11]  /*1070*/  HFMA2 R9, -RZ, RZ, 0, 0 ;  /* 0x00000000ff097431 */ /* 0x001fd600000001ff */
[----:B------:R-:W-:Y:S05]  /*1080*/  @!P0 BRA `(.L_x_32) ;  /* 0x0000000000f08947 */ /* 0x000fea0003800000 */
[----:B-12---:R0:W5:Y:S01]  /*1090*/  LDG.E R4, desc[UR12][R24.64+0x40] ;  /* 0x0000400c18047981 */ /* 0x006162000c1e1900 */
[C---:B------:R-:W-:Y:S01]  /*10a0*/  ISETP.GE.U32.AND P0, PT, R22.reuse, 0x4, PT ;  /* 0x000000041600780c */ /* 0x040fe20003f06070 */
[----:B------:R-:W-:Y:S01]  /*10b0*/  BSSY.RECONVERGENT B1, `(.L_x_33) ;  /* 0x0000020000017945 */ /* 0x000fe20003800200 */
[----:B------:R-:W-:Y:S01]  /*10c0*/  LOP3.LUT R5, R22, 0x3, RZ, 0xc0, !PT ;  /* 0x0000000316057812 */ /* 0x000fe200078ec0ff */
[----:B------:R-:W-:-:S03]  /*10d0*/  IMAD.MOV.U32 R7, RZ, RZ, RZ ;  /* 0x000000ffff077224 */ /* 0x000fc600078e00ff */
[----:B------:R-:W-:-:S07]  /*10e0*/  ISETP.NE.AND P1, PT, R5, RZ, PT ;  /* 0x000000ff0500720c */ /* 0x000fce0003f25270 */
[----:B0-----:R-:W-:Y:S06]  /*10f0*/  @!P0 BRA `(.L_x_34) ;  /* 0x00000000006c8947 */ /* 0x001fec0003800000 */
[----:B------:R-:W-:Y:S01]  /*1100*/  LOP3.LUT R7, R22, 0x7c, RZ, 0xc0, !PT ;  /* 0x0000007c16077812 */ /* 0x000fe200078ec0ff */
[----:B------:R-:W-:-:S07]  /*1110*/  IMAD.MOV.U32 R9, RZ, RZ, RZ ;  /* 0x000000ffff097224 */ /* 0x000fce00078e00ff */
.L_x_35:
[C---:B------:R-:W-:Y:S01]  /*1120*/  LEA R6, R9.reuse, R20, 0x2 ;  /* 0x0000001409067211 */ /* 0x040fe200078e10ff */
[C---:B0-----:R-:W-:Y:S02]  /*1130*/  IMAD R11, R9.reuse, 0x4, R0 ;  /* 0x00000004090b7824 */ /* 0x041fe400078e0200 */
[----:B------:R-:W-:Y:S02]  /*1140*/  VIADD R9, R9, 0x4 ;  /* 0x0000000409097836 */ /* 0x000fe40000000000 */
[----:B------:R-:W0:Y:S03]  /*1150*/  LDS R8, [R6] ;  /* 0x0000000006087984 */ /* 0x000e260000000800 */
[----:B------:R-:W-:Y:S01]  /*1160*/  ISETP.NE.AND P0, PT, R9, R7, PT ;  /* 0x000000070900720c */ /* 0x000fe20003f05270 */
[----:B0-----:R-:W-:Y:S04]  /*1170*/  STS [R11], R8 ;  /* 0x000000080b007388 */ /* 0x001fe80000000800 */
[----:B------:R-:W0:Y:S02]  /*1180*/  LDS R13, [R6+0x1000] ;  /* 0x00100000060d7984 */ /* 0x000e240000000800 */
[----:B0----5:R-:W-:-:S05]  /*1190*/  FMUL R10, R4, R13 ;  /* 0x0000000d040a7220 */ /* 0x021fca0000400000 */
[----:B------:R-:W-:Y:S04]  /*11a0*/  STS [R11], R10 ;  /* 0x0000000a0b007388 */ /* 0x000fe80000000800 */
[----:B------:R-:W0:Y:S04]  /*11b0*/  LDS R12, [R6+0x4] ;  /* 0x00000400060c7984 */ /* 0x000e280000000800 */
[----:B0-----:R-:W-:Y:S04]  /*11c0*/  STS [R11+0x4], R12 ;  /* 0x0000040c0b007388 */ /* 0x001fe80000000800 */
[----:B------:R-:W0:Y:S02]  /*11d0*/  LDS R13, [R6+0x1004] ;  /* 0x00100400060d7984 */ /* 0x000e240000000800 */
[----:B0-----:R-:W-:-:S05]  /*11e0*/  FMUL R14, R4, R13 ;  /* 0x0000000d040e7220 */ /* 0x001fca0000400000 */
[----:B------:R-:W-:Y:S04]  /*11f0*/  STS [R11+0x4], R14 ;  /* 0x0000040e0b007388 */ /* 0x000fe80000000800 */
        /* <DEDUP_REMOVED lines=9> */
[----:B------:R0:W-:Y:S01]  /*1290*/  STS [R11+0xc], R12 ;  /* 0x00000c0c0b007388 */ /* 0x0001e20000000800 */
[----:B------:R-:W-:Y:S05]  /*12a0*/  @P0 BRA `(.L_x_35) ;  /* 0xfffffffc009c0947 */ /* 0x000fea000383ffff */
.L_x_34:
[----:B------:R-:W-:Y:S05]  /*12b0*/  BSYNC.RECONVERGENT B1 ;  /* 0x0000000000017941 */ /* 0x000fea0003800200 */
.L_x_33:
[----:B------:R-:W-:Y:S01]  /*12c0*/  MOV R9, R7 ;  /* 0x0000000700097202 */ /* 0x000fe20000000f00 */
[----:B------:R-:W-:Y:S06]  /*12d0*/  @!P1 BRA `(.L_x_32) ;  /* 0x00000000005c9947 */ /* 0x000fec0003800000 */
[----:B------:R-:W-:Y:S01]  /*12e0*/  IMAD R10, R7, 0x4, R20 ;  /* 0x00000004070a7824 */ /* 0x000fe200078e0214 */
[----:B------:R-:W-:Y:S01]  /*12f0*/  ISETP.NE.AND P0, PT, R5, 0x1, PT ;  /* 0x000000010500780c */ /* 0x000fe20003f05270 */
[----:B0-----:R-:W-:-:S03]  /*1300*/  IMAD R11, R7, 0x4, R0 ;  /* 0x00000004070b7824 */ /* 0x001fc600078e0200 */
[----:B------:R-:W0:Y:S04]  /*1310*/  LDS R6, [R10] ;  /* 0x000000000a067984 */ /* 0x000e280000000800 */
[----:B0-----:R-:W-:Y:S04]  /*1320*/  STS [R11], R6 ;  /* 0x000000060b007388 */ /* 0x001fe80000000800 */
[----:B------:R-:W0:Y:S02]  /*1330*/  LDS R9, [R10+0x1000] ;  /* 0x001000000a097984 */ /* 0x000e240000000800 */
[----:B0----5:R-:W-:Y:S01]  /*1340*/  FMUL R8, R4, R9 ;  /* 0x0000000904087220 */ /* 0x021fe20000400000 */
[----:B------:R-:W-:-:S04]  /*1350*/  IADD3 R9, PT, PT, R7, 0x1, RZ ;  /* 0x0000000107097810 */ /* 0x000fc80007ffe0ff */
[----:B------:R3:W-:Y:S01]  /*1360*/  STS [R11], R8 ;  /* 0x000000080b007388 */ /* 0x0007e20000000800 */
[----:B------:R-:W-:Y:S05]  /*1370*/  @!P0 BRA `(.L_x_32) ;  /* 0x0000000000348947 */ /* 0x000fea0003800000 */
[----:B------:R-:W0:Y:S01]  /*1380*/  LDS R6, [R10+0x4] ;  /* 0x000004000a067984 */ /* 0x000e220000000800 */
[----:B------:R-:W-:-:S03]  /*1390*/  ISETP.NE.AND P0, PT, R5, 0x2, PT ;  /* 0x000000020500780c */ /* 0x000fc60003f05270 */
[----:B0-----:R-:W-:Y:S04]  /*13a0*/  STS [R11+0x4], R6 ;  /* 0x000004060b007388 */ /* 0x001fe80000000800 */
[----:B------:R-:W0:Y:S02]  /*13b0*/  LDS R9, [R10+0x1004] ;  /* 0x001004000a097984 */ /* 0x000e240000000800 */
[----:B0-----:R-:W-:-:S05]  /*13c0*/  FMUL R5, R4, R9 ;  /* 0x0000000904057220 */ /* 0x001fca0000400000 */
[----:B------:R-:W-:Y:S04]  /*13d0*/  STS [R11+0x4], R5 ;  /* 0x000004050b007388 */ /* 0x000fe80000000800 */
[----:B---3--:R-:W0:Y:S04]  /*13e0*/  @P0 LDS R8, [R10+0x8] ;  /* 0x000008000a080984 */ /* 0x008e280000000800 */
[----:B0-----:R-:W-:Y:S04]  /*13f0*/  @P0 STS [R11+0x8], R8 ;  /* 0x000008080b000388 */ /* 0x001fe80000000800 */
[----:B------:R-:W0:Y:S02]  /*1400*/  @P0 LDS R9, [R10+0x1008] ;  /* 0x001008000a090984 */ /* 0x000e240000000800 */
[----:B0-----:R-:W-:Y:S01]  /*1410*/  @P0 FMUL R4, R4, R9 ;  /* 0x0000000904040220 */ /* 0x001fe20000400000 */
[----:B------:R-:W-:-:S02]  /*1420*/  VIADD R9, R7, 0x2 ;  /* 0x0000000207097836 */ /* 0x000fc40000000000 */
[----:B------:R-:W-:Y:S02]  /*1430*/  @P0 VIADD R9, R7, 0x3 ;  /* 0x0000000307090836 */ /* 0x000fe40000000000 */
[----:B------:R4:W-:Y:S05]  /*1440*/  @P0 STS [R11+0x8], R4 ;  /* 0x000008040b000388 */ /* 0x0009ea0000000800 */
.L_x_32:
[----:B------:R-:W-:Y:S05]  /*1450*/  BSYNC.RECONVERGENT B0 ;  /* 0x0000000000007941 */ /* 0x000fea0003800200 */
.L_x_31:
[----:B------:R-:W-:Y:S01]  /*1460*/  ISETP.NE.AND P0, PT, R23, RZ, PT ;  /* 0x000000ff1700720c */ /* 0x000fe20003f05270 */
[----:B------:R-:W-:-:S12]  /*1470*/  BSSY.RECONVERGENT B0, `(.L_x_36) ;  /* 0x0000020000007945 */ /* 0x000fd80003800200 */
[----:B------:R-:W-:Y:S05]  /*1480*/  @!P0 BRA `(.L_x_37) ;  /* 0x0000000000788947 */ /* 0x000fea0003800000 */
[----:B------:R0:W5:Y:S02]  /*1490*/  LDG.E R25, desc[UR12][R24.64+0x44] ;  /* 0x0000440c18197981 */ /* 0x000164000c1e1900 */
[----:B-12-45:R-:W-:-:S07]  /*14a0*/  HFMA2 R4, -RZ, RZ, 0, 0 ;  /* 0x00000000ff047431 */ /* 0x036fce00000001ff */
.L_x_42:
[C---:B-1----:R-:W-:Y:S01]  /*14b0*/  IMAD R5, R4.reuse, 0x4, R20 ;  /* 0x0000000404057824 */ /* 0x042fe200078e0214 */
[----:B------:R-:W-:Y:S01]  /*14c0*/  ISETP.NE.AND P2, PT, R9, RZ, PT ;  /* 0x000000ff0900720c */ /* 0x000fe20003f45270 */
[----:B------:R-:W-:Y:S01]  /*14d0*/  VIADD R4, R4, 0x1 ;  /* 0x0000000104047836 */ /* 0x000fe20000000000 */
[----:B------:R-:W-:Y:S01]  /*14e0*/  BSSY.RECONVERGENT B1, `(.L_x_38) ;  /* 0x0000013000017945 */ /* 0x000fe20003800200 */
[----:B------:R-:W-:Y:S01]  /*14f0*/  PLOP3.LUT P0, PT, PT, PT, PT, 0x80, 0x8 ;  /* 0x000000000008781c */ /* 0x000fe20003f0f070 */
[----:B------:R-:W1:Y:S02]  /*1500*/  LDS R6, [R5+0x3000] ;  /* 0x0030000005067984 */ /* 0x000e640000000800 */
[----:B------:R-:W-:Y:S01]  /*1510*/  ISETP.NE.AND P1, PT, R4, R23, PT ;  /* 0x000000170400720c */ /* 0x000fe20003f25270 */
[----:B-1----:R-:W-:-:S06]  /*1520*/  FMUL R10, R25, R6 ;  /* 0x00000006190a7220 */ /* 0x002fcc0000400000 */
[----:B------:R-:W-:Y:S06]  /*1530*/  @!P2 BRA `(.L_x_39) ;  /* 0x000000000034a947 */ /* 0x000fec0003800000 */
[----:B---3--:R1:W2:Y:S01]  /*1540*/  LDS R8, [R5+0x2000] ;  /* 0x0020000005087984 */ /* 0x0082a20000000800 */
[----:B------:R-:W-:-:S07]  /*1550*/  MOV R6, RZ ;  /* 0x000000ff00067202 */ /* 0x000fce0000000f00 */
.L_x_41:
[----:B-1----:R-:W-:-:S05]  /*1560*/  IMAD R5, R6, 0x4, R0 ;  /* 0x0000000406057824 */ /* 0x002fca00078e0200 */
[----:B------:R-:W2:Y:S02]  /*1570*/  LDS R7, [R5] ;  /* 0x0000000005077984 */ /* 0x000ea40000000800 */
[----:B--2---:R-:W-:-:S13]  /*1580*/  ISETP.NE.AND P2, PT, R7, R8, PT ;  /* 0x000000080700720c */ /* 0x004fda0003f45270 */
[----:B------:R-:W-:Y:S05]  /*1590*/  @!P2 BRA `(.L_x_40) ;  /* 0x000000000010a947 */ /* 0x000fea0003800000 */
[----:B------:R-:W-:-:S05]  /*15a0*/  VIADD R6, R6, 0x1 ;  /* 0x0000000106067836 */ /* 0x000fca0000000000 */
[----:B------:R-:W-:-:S13]  /*15b0*/  ISETP.NE.AND P2, PT, R6, R9, PT ;  /* 0x000000090600720c */ /* 0x000fda0003f45270 */
[----:B------:R-:W-:Y:S05]  /*15c0*/  @P2 BRA `(.L_x_41) ;  /* 0xfffffffc00e42947 */ /* 0x000fea000383ffff */
[----:B------:R-:W-:Y:S05]  /*15d0*/  BRA `(.L_x_39) ;  /* 0x00000000000c7947 */ /* 0x000fea0003800000 */
.L_x_40:
[----:B------:R-:W-:Y:S01]  /*15e0*/  FADD R6, R10, R7 ;  /* 0x000000070a067221 */ /* 0x000fe20000000000 */
[----:B------:R-:W-:-:S04]  /*15f0*/  PLOP3.LUT P0, PT, PT, PT, PT, 0x8, 0x80 ;  /* 0x000000000080781c */ /* 0x000fc80003f0e170 */
[----:B------:R1:W-:Y:S09]  /*1600*/  STS [R5], R6 ;  /* 0x0000000605007388 */ /* 0x0003f20000000800 */
.L_x_39:
[----:B------:R-:W-:Y:S05]  /*1610*/  BSYNC.RECONVERGENT B1 ;  /* 0x0000000000017941 */ /* 0x000fea0003800200 */
.L_x_38:
[----:B------:R-:W-:-:S13]  /*1620*/  ISETP.GT.U32.OR P0, PT, R9, 0xc7, !P0 ;  /* 0x000000c70900780c */ /* 0x000fda0004704470 */
[C---:B-1----:R-:W-:Y:S01]  /*1630*/  @!P0 LEA R5, R9.reuse, R0, 0x2 ;  /* 0x0000000009058211 */ /* 0x042fe200078e10ff */
[----:B------:R-:W-:-:S04]  /*1640*/  @!P0 VIADD R9, R9, 0x1 ;  /* 0x0000000109098836 */ /* 0x000fc80000000000 */
[----:B------:R1:W-:Y:S01]  /*1650*/  @!P0 STS [R5], R10 ;  /* 0x0000000a05008388 */ /* 0x0003e20000000800 */
[----:B------:R-:W-:Y:S05]  /*1660*/  @P1 BRA `(.L_x_42) ;  /* 0xfffffffc00901947 */ /* 0x000fea000383ffff */
.L_x_37:
[----:B------:R-:W-:Y:S05]  /*1670*/  BSYNC.RECONVERGENT B0 ;  /* 0x0000000000007941 */ /* 0x000fea0003800200 */
.L_x_36:
[----:B------:R-:W-:Y:S01]  /*1680*/  ISETP.NE.AND P0, PT, R9, RZ, PT ;  /* 0x000000ff0900720c */ /* 0x000fe20003f05270 */
[----:B------:R-:W-:-:S12]  /*1690*/  BSSY.RECONVERGENT B0, `(.L_x_43) ;  /* 0x0000062000007945 */ /* 0x000fd80003800200 */
[----:B------:R-:W-:Y:S05]  /*16a0*/  @!P0 BRA `(.L_x_44) ;  /* 0x0000000400808947 */ /* 0x000fea0003800000 */
[----:B-12---:R-:W-:Y:S02]  /*16b0*/  HFMA2 R5, -RZ, RZ, 0, 0 ;  /* 0x00000000ff057431 */ /* 0x006fe400000001ff */
[----:B----45:R-:W-:-:S07]  /*16c0*/  VIADD R4, R9, 0xfffffffe ;  /* 0xfffffffe09047836 */ /* 0x030fce0000000000 */
.L_x_50:
[----:B-1----:R-:W-:Y:S01]  /*16d0*/  VIADD R6, R5, 0x1 ;  /* 0x0000000105067836 */ /* 0x002fe20000000000 */
[----:B------:R-:W-:Y:S01]  /*16e0*/  BSSY.RECONVERGENT B1, `(.L_x_45) ;  /* 0x000005b000017945 */ /* 0x000fe20003800200 */
[----:B------:R-:W-:-:S03]  /*16f0*/  IMAD.MOV.U32 R15, RZ, RZ, R5 ;  /* 0x000000ffff0f7224 */ /* 0x000fc600078e0005 */
[CC--:B------:R-:W-:Y:S02]  /*1700*/  ISETP.GE.U32.AND P1, PT, R6.reuse, R9.reuse, PT ;  /* 0x000000090600720c */ /* 0x0c0fe40003f26070 */
[----:B------:R-:W-:Y:S02]  /*1710*/  ISETP.NE.AND P0, PT, R6, R9, PT ;  /* 0x000000090600720c */ /* 0x000fe40003f05270 */
[----:B------:R-:W-:-:S09]  /*1720*/  MOV R5, R6 ;  /* 0x0000000600057202 */ /* 0x000fd20000000f00 */
[----:B------:R-:W-:Y:S05]  /*1730*/  @P1 BRA `(.L_x_46) ;  /* 0x0000000400541947 */ /* 0x000fea0003800000 */
[----:B------:R-:W-:Y:S01]  /*1740*/  LOP3.LUT R6, RZ, R15, RZ, 0x33, !PT ;  /* 0x0000000fff067212 */ /* 0x000fe200078e33ff */
[----:B------:R-:W-:Y:S01]  /*1750*/  BSSY.RECONVERGENT B2, `(.L_x_47) ;  /* 0x0000025000027945 */ /* 0x000fe20003800200 */
[----:B------:R-:W-:-:S03]  /*1760*/  MOV R7, R5 ;  /* 0x0000000500077202 */ /* 0x000fc60000000f00 */
[----:B------:R-:W-:-:S05]  /*1770*/  IMAD.IADD R6, R6, 0x1, R9 ;  /* 0x0000000106067824 */ /* 0x000fca00078e0209 */
[----:B---3--:R-:W-:Y:S01]  /*1780*/  LOP3.LUT P1, R8, R6, 0x3, RZ, 0xc0, !PT ;  /* 0x0000000306087812 */ /* 0x008fe2000782c0ff */
[----:B------:R-:W-:-:S12]  /*1790*/  IMAD R6, R15, 0x4, R0 ;  /* 0x000000040f067824 */ /* 0x000fd800078e0200 */
[----:B------:R-:W-:Y:S05]  /*17a0*/  @!P1 BRA `(.L_x_48) ;  /* 0x00000000007c9947 */ /* 0x000fea0003800000 */
[----:B0-----:R-:W-:Y:S01]  /*17b0*/  LDS R11, [R6+0x4] ;  /* 0x00000400060b7984 */ /* 0x001fe20000000800 */
[----:B------:R-:W-:-:S03]  /*17c0*/  VIADD R7, R15, 0x2 ;  /* 0x000000020f077836 */ /* 0x000fc60000000000 */
[----:B------:R-:W0:Y:S02]  /*17d0*/  LDS R17, [R6] ;  /* 0x0000000006117984 */ /* 0x000e240000000800 */
[----:B0-----:R-:W-:-:S13]  /*17e0*/  FSETP.GT.AND P1, PT, R11, R17, PT ;  /* 0x000000110b00720b */ /* 0x001fda0003f24000 */
[----:B------:R-:W0:Y:S04]  /*17f0*/  @P1 LDS R13, [R6+0x4] ;  /* 0x00000400060d1984 */ /* 0x000e280000000800 */
[----:B------:R1:W-:Y:S04]  /*1800*/  @P1 STS [R6], R11 ;  /* 0x0000000b06001388 */ /* 0x0003e80000000800 */
[----:B------:R1:W-:Y:S04]  /*1810*/  @P1 STS [R6+0x4], R17 ;  /* 0x0000041106001388 */ /* 0x0003e80000000800 */
[----:B------:R1:W-:Y:S04]  /*1820*/  @P1 STS [R6+0x4], R17 ;  /* 0x0000041106001388 */ /* 0x0003e80000000800 */
[----:B0-----:R1:W-:Y:S01]  /*1830*/  @P1 STS [R6], R13 ;  /* 0x0000000d06001388 */ /* 0x0013e20000000800 */
[----:B------:R-:W-:-:S13]  /*1840*/  ISETP.NE.AND P1, PT, R8, 0x1, PT ;  /* 0x000000010800780c */ /* 0x000fda0003f25270 */
[----:B-1----:R-:W-:Y:S05]  /*1850*/  @!P1 BRA `(.L_x_48) ;  /* 0x0000000000509947 */ /* 0x002fea0003800000 */
[----:B------:R-:W-:Y:S01]  /*1860*/  LDS R11, [R6+0x8] ;  /* 0x00000800060b7984 */ /* 0x000fe20000000800 */
[----:B------:R-:W-:-:S03]  /*1870*/  IADD3 R7, PT, PT, R15, 0x3, RZ ;  /* 0x000000030f077810 */ /* 0x000fc60007ffe0ff */
        /* <DEDUP_REMOVED lines=10> */
[----:B------:R-:W-:-:S03]  /*1920*/  VIADD R7, R15, 0x4 ;  /* 0x000000040f077836 */ /* 0x000fc60000000000 */
[----:B------:R-:W0:Y:S02]  /*1930*/  LDS R17, [R6] ;  /* 0x0000000006117984 */ /* 0x000e240000000800 */
[----:B0-----:R-:W-:-:S13]  /*1940*/  FSETP.GT.AND P1, PT, R11, R17, PT ;  /* 0x000000110b00720b */ /* 0x001fda0003f24000 */
[----:B------:R-:W0:Y:S04]  /*1950*/  @P1 LDS R13, [R6+0xc] ;  /* 0x00000c00060d1984 */ /* 0x000e280000000800 */
[----:B------:R1:W-:Y:S04]  /*1960*/  @P1 STS [R6], R11 ;  /* 0x0000000b06001388 */ /* 0x0003e80000000800 */
[----:B------:R1:W-:Y:S04]  /*1970*/  @P1 STS [R6+0xc], R17 ;  /* 0x00000c1106001388 */ /* 0x0003e80000000800 */
[----:B------:R1:W-:Y:S04]  /*1980*/  @P1 STS [R6+0xc], R17 ;  /* 0x00000c1106001388 */ /* 0x0003e80000000800 */
[----:B0-----:R1:W-:Y:S02]  /*1990*/  @P1 STS [R6], R13 ;  /* 0x0000000d06001388 */ /* 0x0013e40000000800 */
.L_x_48:
[----:B------:R-:W-:Y:S05]  /*19a0*/  BSYNC.RECONVERGENT B2 ;  /* 0x0000000000027941 */ /* 0x000fea0003800200 */
.L_x_47:
[----:B------:R-:W-:-:S04]  /*19b0*/  IADD3 R8, PT, PT, R4, -R15, RZ ;  /* 0x8000000f04087210 */ /* 0x000fc80007ffe0ff */
[----:B------:R-:W-:-:S13]  /*19c0*/  ISETP.GE.U32.AND P1, PT, R8, 0x3, PT ;  /* 0x000000030800780c */ /* 0x000fda0003f26070 */
[----:B------:R-:W-:Y:S05]  /*19d0*/  @!P1 BRA `(.L_x_46) ;  /* 0x0000000000ac9947 */ /* 0x000fea0003800000 */
.L_x_49:
[C---:B------:R-:W-:Y:S01]  /*19e0*/  IMAD R19, R7.reuse, 0x4, R0 ;  /* 0x0000000407137824 */ /* 0x040fe200078e0200 */
[----:B------:R-:W2:Y:S01]  /*19f0*/  LDS R8, [R6] ;  /* 0x0000000006087984 */ /* 0x000ea20000000800 */
[----:B------:R-:W-:-:S03]  /*1a00*/  VIADD R7, R7, 0x4 ;  /* 0x0000000407077836 */ /* 0x000fc60000000000 */
[----:B01----:R-:W0:Y:S01]  /*1a10*/  LDS R11, [R19] ;  /* 0x00000000130b7984 */ /* 0x003e220000000800 */
[-C--:B--2---:R-:W-:Y:S02]  /*1a20*/  MOV R10, R8.reuse ;  /* 0x00000008000a7202 */ /* 0x084fe40000000f00 */
[----:B0-----:R-:W-:-:S13]  /*1a30*/  FSETP.GT.AND P1, PT, R11, R8, PT ;  /* 0x000000080b00720b */ /* 0x001fda0003f24000 */
[----:B------:R-:W-:Y:S04]  /*1a40*/  @P1 STS [R6], R11 ;  /* 0x0000000b06001388 */ /* 0x000fe80000000800 */
[----:B------:R-:W0:Y:S04]  /*1a50*/  @P1 LDS R13, [R19] ;  /* 0x00000000130d1984 */ /* 0x000e280000000800 */
[----:B0-----:R-:W-:Y:S04]  /*1a60*/  @P1 STS [R6], R13 ;  /* 0x0000000d06001388 */ /* 0x001fe80000000800 */
[----:B------:R-:W-:Y:S04]  /*1a70*/  @P1 STS [R19], R8 ;  /* 0x0000000813001388 */ /* 0x000fe80000000800 */
[----:B------:R-:W-:Y:S04]  /*1a80*/  @P1 STS [R19], R10 ;  /* 0x0000000a13001388 */ /* 0x000fe80000000800 */
[----:B------:R-:W-:Y:S04]  /*1a90*/  LDS R15, [R19+0x4] ;  /* 0x00000400130f7984 */ /* 0x000fe80000000800 */
[----:B------:R-:W0:Y:S02]  /*1aa0*/  @P1 LDS R10, [R6] ;  /* 0x00000000060a1984 */ /* 0x000e240000000800 */
[----:B0-----:R-:W-:-:S13]  /*1ab0*/  FSETP.GT.AND P1, PT, R15, R10, PT ;  /* 0x0000000a0f00720b */ /* 0x001fda0003f24000 */
[----:B------:R-:W0:Y:S04]  /*1ac0*/  @P1 LDS R15, [R19+0x4] ;  /* 0x00000400130f1984 */ /* 0x000e280000000800 */
[----:B------:R-:W-:Y:S04]  /*1ad0*/  @P1 LDS R12, [R6] ;  /* 0x00000000060c1984 */ /* 0x000fe80000000800 */
[----:B0-----:R-:W-:Y:S04]  /*1ae0*/  @P1 STS [R6], R15 ;  /* 0x0000000f06001388 */ /* 0x001fe80000000800 */
[----:B------:R-:W0:Y:S04]  /*1af0*/  @P1 LDS R11, [R19+0x4] ;  /* 0x00000400130b1984 */ /* 0x000e280000000800 */
[----:B0-----:R-:W-:Y:S04]  /*1b00*/  @P1 STS [R6], R11 ;  /* 0x0000000b06001388 */ /* 0x001fe80000000800 */
[----:B------:R-:W-:Y:S04]  /*1b10*/  @P1 STS [R19+0x4], R12 ;  /* 0x0000040c13001388 */ /* 0x000fe80000000800 */
[----:B------:R-:W-:Y:S04]  /*1b20*/  @P1 STS [R19+0x4], R10 ;  /* 0x0000040a13001388 */ /* 0x000fe80000000800 */
        /* <DEDUP_REMOVED lines=17> */
[----:B0-----:R2:W-:Y:S04]  /*1c40*/  @P1 STS [R6], R13 ;  /* 0x0000000d06001388 */ /* 0x0015e80000000800 */
[----:B------:R2:W-:Y:S04]  /*1c50*/  @P1 STS [R19+0xc], R11 ;  /* 0x00000c0b13001388 */ /* 0x0005e80000000800 */
[----:B------:R2:W-:Y:S01]  /*1c60*/  @P1 STS [R19+0xc], R10 ;  /* 0x00000c0a13001388 */ /* 0x0005e20000000800 */
[----:B------:R-:W-:-:S13]  /*1c70*/  ISETP.NE.AND P1, PT, R7, R9, PT ;  /* 0x000000090700720c */ /* 0x000fda0003f25270 */
[----:B--2---:R-:W-:Y:S05]  /*1c80*/  @P1 BRA `(.L_x_49) ;  /* 0xfffffffc00541947 */ /* 0x004fea000383ffff */
.L_x_46:
[----:B------:R-:W-:Y:S05]  /*1c90*/  BSYNC.RECONVERGENT B1 ;  /* 0x0000000000017941 */ /* 0x000fea0003800200 */
.L_x_45:
[----:B------:R-:W-:Y:S05]  /*1ca0*/  @P0 BRA `(.L_x_50) ;  /* 0xfffffff800880947 */ /* 0x000fea000383ffff */
.L_x_44:
[----:B------:R-:W-:Y:S05]  /*1cb0*/  BSYNC.RECONVERGENT B0 ;  /* 0x0000000000007941 */ /* 0x000fea0003800200 */
.L_x_43:
[C---:B------:R-:W-:Y:S01]  /*1cc0*/  ISETP.NE.AND P0, PT, R9.reuse, RZ, PT ;  /* 0x000000ff0900720c */ /* 0x040fe20003f05270 */
[----:B------:R-:W-:Y:S01]  /*1cd0*/  BSSY.RECONVERGENT B0, `(.L_x_51) ;  /* 0x0000041000007945 */ /* 0x000fe20003800200 */
[----:B-1----:R-:W-:-:S11]  /*1ce0*/  VIMNMX.U32 R13, PT, PT, R9, 0x64, PT ;  /* 0x00000064090d7848 */ /* 0x002fd60003fe0000 */
[----:B------:R-:W-:Y:S05]  /*1cf0*/  @!P0 BRA `(.L_x_52) ;  /* 0x0000000000f88947 */ /* 0x000fea0003800000 */
[----:B------:R-:W-:Y:S01]  /*1d00*/  ISETP.GE.U32.AND P0, PT, R9, 0x4, PT ;  /* 0x000000040900780c */ /* 0x000fe20003f06070 */
[----:B------:R-:W-:Y:S01]  /*1d10*/  BSSY.RECONVERGENT B1, `(.L_x_53) ;  /* 0x0000023000017945 */ /* 0x000fe20003800200 */
[----:B0-----:R-:W-:Y:S01]  /*1d20*/  HFMA2 R24, -RZ, RZ, 0, 0 ;  /* 0x00000000ff187431 */ /* 0x001fe200000001ff */
[----:B--2---:R-:W-:-:S10]  /*1d30*/  LOP3.LUT R12, R13, 0x3, RZ, 0xc0, !PT ;  /* 0x000000030d0c7812 */ /* 0x004fd400078ec0ff */
[----:B------:R-:W-:Y:S05]  /*1d40*/  @!P0 BRA `(.L_x_54) ;  /* 0x00000000007c8947 */ /* 0x000fea0003800000 */
[----:B---3--:R-:W0:Y:S01]  /*1d50*/  LDC.64 R8, c[0x0][0x3a8] ;  /* 0x0000ea00ff087b82 */ /* 0x008e220000000a00 */
[----:B------:R-:W-:Y:S01]  /*1d60*/  BSSY.RECONVERGENT B2, `(.L_x_54) ;  /* 0x000001d000027945 */ /* 0x000fe20003800200 */
[----:B------:R-:W-:Y:S01]  /*1d70*/  IMAD.MOV.U32 R25, RZ, RZ, RZ ;  /* 0x000000ffff197224 */ /* 0x000fe200078e00ff */
[----:B------:R-:W-:-:S05]  /*1d80*/  LOP3.LUT R24, R13, 0x7c, RZ, 0xc0, !PT ;  /* 0x0000007c0d187812 */ /* 0x000fca00078ec0ff */
[----:B----4-:R-:W1:Y:S02]  /*1d90*/  LDC.64 R10, c[0x0][0x3b0] ;  /* 0x0000ec00ff0a7b82 */ /* 0x010e640000000a00 */
.L_x_55:
[----:B-----5:R-:W-:Y:S01]  /*1da0*/  LEA R4, R25, R0, 0x2 ;  /* 0x0000000019047211 */ /* 0x020fe200078e10ff */
[----:B--2---:R-:W-:Y:S01]  /*1db0*/  IMAD R17, R21, 0x64, R25 ;  /* 0x0000006415117824 */ /* 0x004fe200078e0219 */
[----:B------:R-:W-:-:S03]  /*1dc0*/  IADD3 R25, PT, PT, R25, 0x4, RZ ;  /* 0x0000000419197810 */ /* 0x000fc60007ffe0ff */
[C---:B0-----:R-:W-:Y:S01]  /*1dd0*/  IMAD.WIDE.U32 R22, R17.reuse, 0x4, R8 ;  /* 0x0000000411167825 */ /* 0x041fe200078e0008 */
[----:B------:R-:W0:Y:S01]  /*1de0*/  LDS.128 R4, [R4] ;  /* 0x0000000004047984 */ /* 0x000e220000000c00 */
[C---:B------:R-:W-:Y:S02]  /*1df0*/  IADD3 R19, PT, PT, R17.reuse, 0x2, RZ ;  /* 0x0000000211137810 */ /* 0x040fe40007ffe0ff */
[----:B------:R-:W-:Y:S01]  /*1e00*/  VIADD R27, R17, 0x1 ;  /* 0x00000001111b7836 */ /* 0x000fe20000000000 */
[----:B------:R-:W-:Y:S01]  /*1e10*/  ISETP.NE.AND P0, PT, R25, R24, PT ;  /* 0x000000181900720c */ /* 0x000fe20003f05270 */
[----:B-1----:R-:W-:-:S04]  /*1e20*/  IMAD.WIDE.U32 R14, R17, 0x4, R10 ;  /* 0x00000004110e7825 */ /* 0x002fc800078e000a */
[----:B------:R-:W-:-:S04]  /*1e30*/  IMAD.WIDE.U32 R28, R27, 0x4, R8 ;  /* 0x000000041b1c7825 */ /* 0x000fc800078e0008 */
[----:B------:R-:W-:Y:S01]  /*1e40*/  IMAD.WIDE.U32 R26, R27, 0x4, R10 ;  /* 0x000000041b1a7825 */ /* 0x000fe200078e000a */
[----:B0-----:R0:W-:Y:S04]  /*1e50*/  STG.E desc[UR12][R22.64], R4 ;  /* 0x0000000416007986 */ /* 0x0011e8000c10190c */
[----:B------:R1:W-:Y:S04]  /*1e60*/  STG.E desc[UR12][R14.64], R4 ;  /* 0x000000040e007986 */ /* 0x0003e8000c10190c */
[----:B------:R2:W-:Y:S01]  /*1e70*/  STG.E desc[UR12][R28.64], R5 ;  /* 0x000000051c007986 */ /* 0x0005e2000c10190c */
[----:B0-----:R-:W-:-:S03]  /*1e80*/  VIADD R23, R17, 0x3 ;  /* 0x0000000311177836 */ /* 0x001fc60000000000 */
[----:B------:R2:W-:Y:S01]  /*1e90*/  STG.E desc[UR12][R26.64], R5 ;  /* 0x000000051a007986 */ /* 0x0005e2000c10190c */
[----:B------:R-:W-:-:S04]  /*1ea0*/  IMAD.WIDE.U32 R16, R19, 0x4, R10 ;  /* 0x0000000413107825 */ /* 0x000fc800078e000a */
[----:B-1----:R-:W-:-:S04]  /*1eb0*/  IMAD.WIDE.U32 R14, R19, 0x4, R8 ;  /* 0x00000004130e7825 */ /* 0x002fc800078e0008 */
[C---:B------:R-:W-:Y:S01]  /*1ec0*/  IMAD.WIDE.U32 R18, R23.reuse, 0x4, R8 ;  /* 0x0000000417127825 */ /* 0x040fe200078e0008 */
[----:B------:R2:W-:Y:S03]  /*1ed0*/  STG.E desc[UR12][R14.64], R6 ;  /* 0x000000060e007986 */ /* 0x0005e6000c10190c */
[----:B------:R-:W-:Y:S01]  /*1ee0*/  IMAD.WIDE.U32 R22, R23, 0x4, R10 ;  /* 0x0000000417167825 */ /* 0x000fe200078e000a */
[----:B------:R2:W-:Y:S04]  /*1ef0*/  STG.E desc[UR12][R16.64], R6 ;  /* 0x0000000610007986 */ /* 0x0005e8000c10190c */
[----:B------:R2:W-:Y:S04]  /*1f00*/  STG.E desc[UR12][R18.64], R7 ;  /* 0x0000000712007986 */ /* 0x0005e8000c10190c */
[----:B------:R2:W-:Y:S01]  /*1f10*/  STG.E desc[UR12][R22.64], R7 ;  /* 0x0000000716007986 */ /* 0x0005e2000c10190c */
[----:B------:R-:W-:Y:S05]  /*1f20*/  @P0 BRA `(.L_x_55) ;  /* 0xfffffffc009c0947 */ /* 0x000fea000383ffff */
[----:B------:R-:W-:Y:S05]  /*1f30*/  BSYNC.RECONVERGENT B2 ;  /* 0x0000000000027941 */ /* 0x000fea0003800200 */
.L_x_54:
[----:B------:R-:W-:Y:S05]  /*1f40*/  BSYNC.RECONVERGENT B1 ;  /* 0x0000000000017941 */ /* 0x000fea0003800200 */
.L_x_53:
[----:B------:R-:W-:-:S13]  /*1f50*/  ISETP.NE.AND P0, PT, R12, RZ, PT ;  /* 0x000000ff0c00720c */ /* 0x000fda0003f05270 */
[----:B------:R-:W-:Y:S05]  /*1f60*/  @!P0 BRA `(.L_x_52) ;  /* 0x00000000005c8947 */ /* 0x000fea0003800000 */
[----:B------:R-:W-:Y:S01]  /*1f70*/  IMAD R25, R24, 0x4, R0 ;  /* 0x0000000418197824 */ /* 0x000fe200078e0200 */
[----:B--2---:R-:W0:Y:S01]  /*1f80*/  LDC.64 R14, c[0x0][0x3a8] ;  /* 0x0000ea00ff0e7b82 */ /* 0x004e220000000a00 */
[----:B------:R-:W-:Y:S01]  /*1f90*/  IMAD R27, R21, 0x64, R24 ;  /* 0x00000064151b7824 */ /* 0x000fe200078e0218 */
[----:B------:R-:W-:Y:S02]  /*1fa0*/  ISETP.NE.AND P0, PT, R12, 0x1, PT ;  /* 0x000000010c00780c */ /* 0x000fe40003f05270 */
[----:B----45:R-:W1:Y:S04]  /*1fb0*/  LDS.128 R4, [R25] ;  /* 0x0000000019047984 */ /* 0x030e680000000c00 */
[----:B---3--:R-:W2:Y:S01]  /*1fc0*/  LDS.128 R8, [R25] ;  /* 0x0000000019087984 */ /* 0x008ea20000000c00 */
[----:B------:R-:W3:Y:S01]  /*1fd0*/  LDC.64 R16, c[0x0][0x3b0] ;  /* 0x0000ec00ff107b82 */ /* 0x000ee20000000a00 */
[----:B0-----:R-:W-:-:S04]  /*1fe0*/  IMAD.WIDE.U32 R18, R27, 0x4, R14 ;  /* 0x000000041b127825 */ /* 0x001fc800078e000e */
[----:B---3--:R-:W-:Y:S01]  /*1ff0*/  IMAD.WIDE.U32 R22, R27, 0x4, R16 ;  /* 0x000000041b167825 */ /* 0x008fe200078e0010 */
[----:B-1----:R1:W-:Y:S04]  /*2000*/  STG.E desc[UR12][R18.64], R4 ;  /* 0x0000000412007986 */ /* 0x0023e8000c10190c */
[----:B--2---:R1:W-:Y:S01]  /*2010*/  STG.E desc[UR12][R22.64], R8 ;  /* 0x0000000816007986 */ /* 0x0043e2000c10190c */
[----:B------:R-:W-:Y:S05]  /*2020*/  @!P0 BRA `(.L_x_52) ;  /* 0x00000000002c8947 */ /* 0x000fea0003800000 */
[----:B------:R-:W-:Y:S02]  /*2030*/  ISETP.NE.AND P0, PT, R12, 0x2, PT ;  /* 0x000000020c00780c */ /* 0x000fe40003f05270 */
[----:B-1----:R-:W-:-:S05]  /*2040*/  IADD3 R23, PT, PT, R27, 0x1, RZ ;  /* 0x000000011b177810 */ /* 0x002fca0007ffe0ff */
[----:B------:R-:W-:-:S04]  /*2050*/  IMAD.WIDE.U32 R18, R23, 0x4, R14 ;  /* 0x0000000417127825 */ /* 0x000fc800078e000e */
[----:B------:R-:W-:Y:S01]  /*2060*/  IMAD.WIDE.U32 R22, R23, 0x4, R16 ;  /* 0x0000000417167825 */ /* 0x000fe200078e0010 */
[----:B------:R0:W-:Y:S03]  /*2070*/  STG.E desc[UR12][R18.64], R5 ;  /* 0x0000000512007986 */ /* 0x0001e6000c10190c */
[----:B------:R-:W-:Y:S01]  /*2080*/  @P0 VIADD R7, R27, 0x2 ;  /* 0x000000021b070836 */ /* 0x000fe20000000000 */
[----:B------:R0:W-:Y:S03]  /*2090*/  STG.E desc[UR12][R22.64], R9 ;  /* 0x0000000916007986 */ /* 0x0001e6000c10190c */
[----:B------:R-:W-:-:S04]  /*20a0*/  @P0 IMAD.WIDE.U32 R14, R7, 0x4, R14 ;  /* 0x00000004070e0825 */ /* 0x000fc800078e000e */
[----:B------:R-:W-:Y:S01]  /*20b0*/  @P0 IMAD.WIDE.U32 R16, R7, 0x4, R16 ;  /* 0x0000000407100825 */ /* 0x000fe200078e0010 */
[----:B------:R0:W-:Y:S04]  /*20c0*/  @P0 STG.E desc[UR12][R14.64], R6 ;  /* 0x000000060e000986 */ /* 0x0001e8000c10190c */
[----:B------:R0:W-:Y:S02]  /*20d0*/  @P0 STG.E desc[UR12][R16.64], R10 ;  /* 0x0000000a10000986 */ /* 0x0001e4000c10190c */
.L_x_52:
[----:B------:R-:W-:Y:S05]  /*20e0*/  BSYNC.RECONVERGENT B0 ;  /* 0x0000000000007941 */ /* 0x000fea0003800200 */
.L_x_51:
[----:B012-45:R-:W0:Y:S01]  /*20f0*/  LDC.64 R4, c[0x0][0x3b8] ;  /* 0x0000ee00ff047b82 */ /* 0x037e220000000a00 */
[----:B------:R-:W1:Y:S01]  /*2100*/  LDCU UR4, c[0x0][0x3a0] ;  /* 0x00007400ff0477ac */ /* 0x000e620008000800 */
[----:B0-----:R-:W-:Y:S01]  /*2110*/  IMAD.WIDE.U32 R4, R21, 0x4, R4 ;  /* 0x0000000415047825 */ /* 0x001fe200078e0004 */
[----:B------:R-:W-:-:S04]  /*2120*/  IADD3 R21, PT, PT, R2, R21, RZ ;  /* 0x0000001502157210 */ /* 0x000fc80007ffe0ff */
[----:B------:R0:W-:Y:S01]  /*2130*/  STG.E desc[UR12][R4.64], R13 ;  /* 0x0000000d04007986 */ /* 0x0001e2000c10190c */
[----:B-1----:R-:W-:-:S13]  /*2140*/  ISETP.GE.U32.AND P0, PT, R21, UR4, PT ;  /* 0x0000000415007c0c */ /* 0x002fda000bf06070 */
[----:B0-----:R-:W-:Y:S05]  /*2150*/  @!P0 BRA `(.L_x_56) ;  /* 0xffffffdc00ec8947 */ /* 0x001fea000383ffff */
[----:B------:R-:W-:Y:S05]  /*2160*/  EXIT ;  /* 0x000000000000794d */ /* 0x000fea0003800000 */
.L_x_57:
        /* <DEDUP_REMOVED lines=9> */
.L_x_158:


//--------------------- .text._Z25test_vector_search_kernelP10TestResultP11VectorIndexP11VectorQueryjPjPfS5_ --------------------------
	.section	.text._Z25test_vector_search_kernelP10TestResultP11VectorIndexP11VectorQueryjPjPfS5_,"ax",@progbits
	.align	128
        .global         _Z25test_vector_search_kernelP10TestResultP11VectorIndexP11VectorQueryjPjPfS5_
        .type           _Z25test_vector_search_kernelP10TestResultP11VectorIndexP11VectorQueryjPjPfS5_,@function
        .size           _Z25test_vector_search_kernelP10TestResultP11VectorIndexP11VectorQueryjPjPfS5_,(.L_x_153 - _Z25test_vector_search_kernelP10TestResultP11VectorIndexP11VectorQueryjPjPfS5_)
        .other          _Z25test_vector_search_kernelP10TestResultP11VectorIndexP11VectorQueryjPjPfS5_,@"STO_CUDA_ENTRY STV_DEFAULT"
_Z25test_vector_search_kernelP10TestResultP11VectorIndexP11VectorQueryjPjPfS5_:
.text._Z25test_vector_search_kernelP10TestResultP11VectorIndexP11VectorQueryjPjPfS5_:
        /* <DEDUP_REMOVED lines=8> */
[----:B------:R-:W0:Y:S01]  /*0080*/  S2R R0, SR_TID.Y ;  /* 0x0000000000007919 */ /* 0x000e220000002200 */
[----:B------:R-:W1:Y:S01]  /*0090*/  S2UR UR5, SR_CgaCtaId ;  /* 0x00000000000579c3 */ /* 0x000e620000008800 */
[----:B------:R-:W0:Y:S01]  /*00a0*/  LDCU UR6, c[0x0][0x364] ;  /* 0x00006c80ff0677ac */ /* 0x000e220008000800 */
[----:B------:R-:W0:Y:S01]  /*00b0*/  S2R R3, SR_TID.Z ;  /* 0x0000000000037919 */ /* 0x000e220000002300 */
[----:B------:R-:W2:Y:S01]  /*00c0*/  LDCU UR7, c[0x0][0x370] ;  /* 0x00006e00ff0777ac */ /* 0x000ea20008000800 */
[----:B------:R-:W-:Y:S01]  /*00d0*/  UMOV UR4, 0x400 ;  /* 0x0000040000047882 */ /* 0x000fe20000000000 */
[----:B------:R-:W3:Y:S01]  /*00e0*/  LDCU.64 UR8, c[0x0][0x358] ;  /* 0x00006b00ff0877ac */ /* 0x000ee20008000a00 */
[----:B-1----:R-:W-:-:S06]  /*00f0*/  ULEA UR4, UR5, UR4, 0x18 ;  /* 0x0000000405047291 */ /* 0x002fcc000f8ec0ff */
[----:B------:R-:W-:Y:S01]  /*0100*/  LEA R9, R2, UR4, 0x9 ;  /* 0x0000000402097c11 */ /* 0x000fe2000f8e48ff */
[----:B0-----:R-:W-:-:S04]  /*0110*/  IMAD R0, R3, UR6, R0 ;  /* 0x0000000603007c24 */ /* 0x001fc8000f8e0200 */
[----:B------:R-:W-:Y:S02]  /*0120*/  IMAD R0, R0, R11, R2 ;  /* 0x0000000b00007224 */ /* 0x000fe400078e0202 */
[----:B--2---:R-:W-:-:S03]  /*0130*/  IMAD R11, R11, UR7, RZ ;  /* 0x000000070b0b7c24 */ /* 0x004fc6000f8e02ff */
[----:B---3--:R-:W-:-:S07]  /*0140*/  LOP3.LUT R10, R0, 0x1f, RZ, 0xc0, !PT ;  /* 0x0000001f000a7812 */ /* 0x008fce00078ec0ff */
.L_x_93:
[----:B0-----:R-:W0:Y:S08]  /*0150*/  LDC.64 R6, c[0x0][0x390] ;  /* 0x0000e400ff067b82 */ /* 0x001e300000000a00 */
[----:B-1----:R-:W1:Y:S01]  /*0160*/  LDC.64 R18, c[0x0][0x388] ;  /* 0x0000e200ff127b82 */ /* 0x002e620000000a00 */
[----:B0-----:R-:W-:-:S05]  /*0170*/  IMAD.WIDE.U32 R6, R8, 0x18, R6 ;  /* 0x0000001808067825 */ /* 0x001fca00078e0006 */
[----:B--2---:R-:W2:Y:S04]  /*0180*/  LDG.E R13, desc[UR8][R6.64+0xc] ;  /* 0x00000c08060d7981 */ /* 0x004ea8000c1e1900 */
[----:B-1-3--:R-:W3:Y:S01]  /*0190*/  LDG.E R12, desc[UR8][R18.64+0x10] ;  /* 0x00001008120c7981 */ /* 0x00aee2000c1e1900 */
[----:B------:R-:W-:Y:S01]  /*01a0*/  BSSY.RECONVERGENT B0, `(.L_x_58) ;  /* 0x0000011000007945 */ /* 0x000fe20003800200 */
[----:B--2---:R-:W-:Y:S02]  /*01b0*/  ISETP.NE.AND P0, PT, R13, RZ, PT ;  /* 0x000000ff0d00720c */ /* 0x004fe40003f05270 */
[----:B---3--:R-:W-:-:S11]  /*01c0*/  ISETP.NE.AND P1, PT, R12, RZ, PT ;  /* 0x000000ff0c00720c */ /* 0x008fd60003f25270 */
[----:B------:R-:W-:Y:S05]  /*01d0*/  @!P0 BRA `(.L_x_59) ;  /* 0x0000000000348947 */ /* 0x000fea0003800000 */
[----:B------:R-:W-:Y:S02]  /*01e0*/  HFMA2 R0, -RZ, RZ, 0, 5.9604644775390625e-08 ;  /* 0x00000001ff007431 */ /* 0x000fe400000001ff */
[----:B------:R-:W-:Y:S01]  /*01f0*/  IMAD.MOV.U32 R2, RZ, RZ, R9 ;  /* 0x000000ffff027224 */ /* 0x000fe200078e0009 */
[----:B------:R-:W-:Y:S01]  /*0200*/  MOV R3, R9 ;  /* 0x0000000900037202 */ /* 0x000fe20000000f00 */
[----:B------:R-:W-:-:S07]  /*0210*/  IMAD.MOV.U32 R5, RZ, RZ, -0x40800000 ;  /* 0xbf800000ff057424 */ /* 0x000fce00078e00ff */
.L_x_60:
[C---:B------:R-:W-:Y:S01]  /*0220*/  IADD3 R4, PT, PT, R0.reuse, -0x1, RZ ;  /* 0xffffffff00047810 */ /* 0x040fe20007ffe0ff */
[----:B------:R0:W-:Y:S01]  /*0230*/  STS [R2], R5 ;  /* 0x0000000502007388 */ /* 0x0001e20000000800 */
[----:B------:R-:W-:Y:S02]  /*0240*/  ISETP.LT.U32.AND P2, PT, R0, R13, PT ;  /* 0x0000000d0000720c */ /* 0x000fe40003f41070 */
[----:B------:R-:W-:Y:S01]  /*0250*/  ISETP.GE.U32.AND P0, PT, R4, 0x7f, PT ;  /* 0x0000007f0400780c */ /* 0x000fe20003f06070 */
[----:B------:R1:W-:Y:S01]  /*0260*/  STS [R3], RZ ;  /* 0x000000ff03007388 */ /* 0x0003e20000000800 */
[----:B------:R-:W-:Y:S01]  /*0270*/  IADD3 R0, PT, PT, R0, 0x1, RZ ;  /* 0x0000000100007810 */ /* 0x000fe20007ffe0ff */
[----:B0-----:R-:W-:Y:S02]  /*0280*/  VIADD R2, R2, 0x4 ;  /* 0x0000000402027836 */ /* 0x001fe40000000000 */
[----:B-1----:R-:W-:-:S08]  /*0290*/  VIADD R3, R3, 0x4 ;  /* 0x0000000403037836 */ /* 0x002fd00000000000 */
[----:B------:R-:W-:Y:S05]  /*02a0*/  @!P0 BRA P2, `(.L_x_60) ;  /* 0xfffffffc00dc8947 */ /* 0x000fea000103ffff */
.L_x_59:
[----:B------:R-:W-:Y:S05]  /*02b0*/  BSYNC.RECONVERGENT B0 ;  /* 0x0000000000007941 */ /* 0x000fea0003800200 */
.L_x_58:
[----:B------:R-:W-:Y:S01]  /*02c0*/  HFMA2 R2, -RZ, RZ, 0, 0 ;  /* 0x00000000ff027431 */ /* 0x000fe200000001ff */
[----:B------:R-:W-:Y:S06]  /*02d0*/  @!P1 BRA `(.L_x_61) ;  /* 0x0000001000ec9947 */ /* 0x000fec0003800000 */
[----:B------:R-:W2:Y:S04]  /*02e0*/  LDG.E R15, desc[UR8][R18.64+0x14] ;  /* 0x00001408120f7981 */ /* 0x000ea8000c1e1900 */
[----:B------:R0:W5:Y:S01]  /*02f0*/  LDG.E.64 R4, desc[UR8][R18.64] ;  /* 0x0000000812047981 */ /* 0x000162000c1e1b00 */
[----:B------:R-:W-:Y:S01]  /*0300*/  LOP3.LUT R0, R10, 0x20, RZ, 0xfc, !PT ;  /* 0x000000200a007812 */ /* 0x000fe200078efcff */
[----:B------:R-:W-:Y:S01]  /*0310*/  IMAD.MOV.U32 R2, RZ, RZ, RZ ;  /* 0x000000ffff027224 */ /* 0x000fe200078e00ff */
[----:B------:R-:W-:Y:S02]  /*0320*/  LOP3.LUT R3, RZ, R10, RZ, 0x33, !PT ;  /* 0x0000000aff037212 */ /* 0x000fe400078e33ff */
[----:B------:R-:W-:Y:S02]  /*0330*/  MOV R16, RZ ;  /* 0x000000ff00107202 */ /* 0x000fe40000000f00 */
[----:B--2---:R-:W-:-:S05]  /*0340*/  VIMNMX.U32 R0, PT, PT, R15, R0, !PT ;  /* 0x000000000f007248 */ /* 0x004fca0007fe0000 */
[----:B------:R-:W-:-:S05]  /*0350*/  IMAD.IADD R14, R0, 0x1, R3 ;  /* 0x00000001000e7824 */ /* 0x000fca00078e0203 */
[----:B------:R-:W-:-:S04]  /*0360*/  LEA.HI R17, R14, 0x1, RZ, 0x1b ;  /* 0x000000010e117811 */ /* 0x000fc800078fd8ff */
[----:B0-----:R-:W-:-:S07]  /*0370*/  LOP3.LUT R17, R17, 0xffffff8, RZ, 0xc0, !PT ;  /* 0x0ffffff811117812 */ /* 0x001fce00078ec0ff */
.L_x_85:
[----:B------:R-:W-:Y:S01]  /*0380*/  ISETP.GE.U32.AND P0, PT, R10, R15, PT ;  /* 0x0000000f0a00720c */ /* 0x000fe20003f06070 */
[----:B------:R-:W-:Y:S01]  /*0390*/  BSSY.RECONVERGENT B0, `(.L_x_62) ;  /* 0x0000083000007945 */ /* 0x000fe20003800200 */
[----:B01----:R-:W-:Y:S01]  /*03a0*/  HFMA2 R19, -RZ, RZ, 0, 0 ;  /* 0x00000000ff137431 */ /* 0x003fe200000001ff */
[----:B------:R-:W-:Y:S01]  /*03b0*/  MOV R18, R2 ;  /* 0x0000000200127202 */ /* 0x000fe20000000f00 */
[----:B------:R-:W-:Y:S02]  /*03c0*/  IMAD.MOV.U32 R26, RZ, RZ, RZ ;  /* 0x000000ffff1a7224 */ /* 0x000fe400078e00ff */
[----:B------:R-:W-:-:S07]  /*03d0*/  IMAD.MOV.U32 R0, RZ, RZ, RZ ;  /* 0x000000ffff007224 */ /* 0x000fce00078e00ff */
[----:B--2---:R-:W-:Y:S05]  /*03e0*/  @P0 BRA `(.L_x_63) ;  /* 0x0000000400f40947 */ /* 0x004fea0003800000 */
[----:B------:R0:W5:Y:S01]  /*03f0*/  LDG.E.64 R2, desc[UR8][R6.64] ;  /* 0x0000000806027981 */ /* 0x000162000c1e1b00 */
[----:B------:R-:W-:Y:S01]  /*0400*/  ISETP.GE.U32.AND P0, PT, R14, 0xe0, PT ;  /* 0x000000e00e00780c */ /* 0x000fe20003f06070 */
[----:B------:R-:W-:Y:S01]  /*0410*/  BSSY.RECONVERGENT B1, `(.L_x_64) ;  /* 0x000003b000017945 */ /* 0x000fe20003800200 */
[----:B------:R-:W-:Y:S01]  /*0420*/  IMAD R24, R15, R16, RZ ;  /* 0x000000100f187224 */ /* 0x000fe200078e02ff */
[----:B------:R-:W-:Y:S01]  /*0430*/  MOV R0, RZ ;  /* 0x000000ff00007202 */ /* 0x000fe20000000f00 */
[----:B------:R-:W-:Y:S01]  /*0440*/  IMAD.MOV.U32 R25, RZ, RZ, R10 ;  /* 0x000000ffff197224 */ /* 0x000fe200078e000a */
[----:B------:R-:W-:Y:S01]  /*0450*/  MOV R19, RZ ;  /* 0x000000ff00137202 */ /* 0x000fe20000000f00 */
[----:B------:R-:W-:-:S07]  /*0460*/  IMAD.MOV.U32 R26, RZ, RZ, RZ ;  /* 0x000000ffff1a7224 */ /* 0x000fce00078e00ff */
[----:B0-----:R-:W-:Y:S05]  /*0470*/  @!P0 BRA `(.L_x_65) ;  /* 0x0000000000d08947 */ /* 0x001fea0003800000 */
[----:B------:R-:W-:Y:S01]  /*0480*/  MOV R28, RZ ;  /* 0x000000ff001c7202 */ /* 0x000fe20000000f00 */
[----:B------:R-:W-:Y:S01]  /*0490*/  IMAD.MOV.U32 R0, RZ, RZ, RZ ;  /* 0x000000ffff007224 */ /* 0x000fe200078e00ff */
[----:B------:R-:W-:-:S07]  /*04a0*/  MOV R25, R10 ;  /* 0x0000000a00197202 */ /* 0x000fce0000000f00 */
.L_x_66:
[----:B------:R-:W-:Y:S01]  /*04b0*/  IADD3 R21, P0, PT, R24, R25, RZ ;  /* 0x0000001918157210 */ /* 0x000fe20007f1e0ff */
[----:B-----5:R-:W-:-:S04]  /*04c0*/  IMAD.WIDE.U32 R22, R25, 0x4, R2 ;  /* 0x0000000419167825 */ /* 0x020fc800078e0002 */
[----:B------:R-:W-:Y:S01]  /*04d0*/  IMAD.X R27, RZ, RZ, RZ, P0 ;  /* 0x000000ffff1b7224 */ /* 0x000fe200000e06ff */
[C---:B------:R-:W-:Y:S01]  /*04e0*/  LEA R20, P0, R21.reuse, R4, 0x2 ;  /* 0x0000000415147211 */ /* 0x040fe200078010ff */
[----:B------:R-:W2:Y:S03]  /*04f0*/  LDG.E R34, desc[UR8][R22.64] ;  /* 0x0000000816227981 */ /* 0x000ea6000c1e1900 */
[----:B------:R-:W-:Y:S01]  /*0500*/  LEA.HI.X R21, R21, R5, R27, 0x2, P0 ;  /* 0x0000000515157211 */ /* 0x000fe200000f141b */
[----:B------:R-:W3:Y:S04]  /*0510*/  LDG.E R36, desc[UR8][R22.64+0x80] ;  /* 0x0000800816247981 */ /* 0x000ee8000c1e1900 */
[----:B------:R-:W4:Y:S04]  /*0520*/  LDG.E R33, desc[UR8][R20.64] ;  /* 0x0000000814217981 */ /* 0x000f28000c1e1900 */
[----:B------:R-:W4:Y:S04]  /*0530*/  LDG.E R32, desc[UR8][R20.64+0x80] ;  /* 0x0000800814207981 */ /* 0x000f28000c1e1900 */
[----:B------:R-:W4:Y:S04]  /*0540*/  LDG.E R30, desc[UR8][R22.64+0x100] ;  /* 0x00010008161e7981 */ /* 0x000f28000c1e1900 */
[----:B------:R-:W4:Y:S04]  /*0550*/  LDG.E R27, desc[UR8][R20.64+0x100] ;  /* 0x00010008141b7981 */ /* 0x000f28000c1e1900 */
[----:B------:R-:W4:Y:S04]  /*0560*/  LDG.E R29, desc[UR8][R22.64+0x180] ;  /* 0x00018008161d7981 */ /* 0x000f28000c1e1900 */
[----:B------:R-:W4:Y:S01]  /*0570*/  LDG.E R31, desc[UR8][R22.64+0x380] ;  /* 0x00038008161f7981 */ /* 0x000f22000c1e1900 */
[----:B--2---:R-:W-:-:S04]  /*0580*/  FFMA R35, R34, R34, R19 ;  /* 0x0000002222237223 */ /* 0x004fc80000000013 */
[----:B---3--:R-:W-:Y:S01]  /*0590*/  FFMA R35, R36, R36, R35 ;  /* 0x0000002424237223 */ /* 0x008fe20000000023 */
[-C--:B----4-:R-:W-:Y:S01]  /*05a0*/  FFMA R19, R34, R33.reuse, R26 ;  /* 0x0000002122137223 */ /* 0x090fe2000000001a */
[----:B------:R-:W-:Y:S01]  /*05b0*/  FFMA R33, R33, R33, R0 ;  /* 0x0000002121217223 */ /* 0x000fe20000000000 */
[----:B------:R-:W2:Y:S02]  /*05c0*/  LDG.E R26, desc[UR8][R22.64+0x200] ;  /* 0x00020008161a7981 */ /* 0x000ea4000c1e1900 */
[-C--:B------:R-:W-:Y:S01]  /*05d0*/  FFMA R36, R36, R32.reuse, R19 ;  /* 0x0000002024247223 */ /* 0x080fe20000000013 */
[----:B------:R-:W-:Y:S01]  /*05e0*/  FFMA R34, R32, R32, R33 ;  /* 0x0000002020227223 */ /* 0x000fe20000000021 */
[----:B------:R-:W3:Y:S01]  /*05f0*/  LDG.E R19, desc[UR8][R22.64+0x280] ;  /* 0x0002800816137981 */ /* 0x000ee2000c1e1900 */
[----:B------:R-:W-:-:S03]  /*0600*/  FFMA R32, R30, R30, R35 ;  /* 0x0000001e1e207223 */ /* 0x000fc60000000023 */
[----:B------:R-:W4:Y:S01]  /*0610*/  LDG.E R35, desc[UR8][R20.64+0x200] ;  /* 0x0002000814237981 */ /* 0x000f22000c1e1900 */
[----:B------:R-:W-:-:S03]  /*0620*/  FFMA R33, R30, R27, R36 ;  /* 0x0000001b1e217223 */ /* 0x000fc60000000024 */
[----:B------:R-:W3:Y:S01]  /*0630*/  LDG.E R30, desc[UR8][R20.64+0x180] ;  /* 0x00018008141e7981 */ /* 0x000ee2000c1e1900 */
[----:B------:R-:W-:-:S03]  /*0640*/  FFMA R37, R27, R27, R34 ;  /* 0x0000001b1b257223 */ /* 0x000fc60000000022 */
[----:B------:R-:W4:Y:S04]  /*0650*/  LDG.E R36, desc[UR8][R20.64+0x280] ;  /* 0x0002800814247981 */ /* 0x000f28000c1e1900 */
[----:B------:R3:W4:Y:S04]  /*0660*/  LDG.E R0, desc[UR8][R22.64+0x300] ;  /* 0x0003000816007981 */ /* 0x000728000c1e1900 */
[----:B------:R-:W4:Y:S04]  /*0670*/  LDG.E R27, desc[UR8][R20.64+0x300] ;  /* 0x00030008141b7981 */ /* 0x000f28000c1e1900 */
[----:B------:R0:W4:Y:S01]  /*0680*/  LDG.E R34, desc[UR8][R20.64+0x380] ;  /* 0x0003800814227981 */ /* 0x000122000c1e1900 */
[----:B------:R-:W-:Y:S01]  /*0690*/  IADD3 R28, PT, PT, R28, 0x8, RZ ;  /* 0x000000081c1c7810 */ /* 0x000fe20007ffe0ff */
[----:B------:R-:W-:-:S03]  /*06a0*/  FFMA R32, R29, R29, R32 ;  /* 0x0000001d1d207223 */ /* 0x000fc60000000020 */
[----:B------:R-:W-:Y:S01]  /*06b0*/  ISETP.NE.AND P0, PT, R28, R17, PT ;  /* 0x000000111c00720c */ /* 0x000fe20003f05270 */
[----:B------:R-:W-:Y:S02]  /*06c0*/  VIADD R25, R25, 0x100 ;  /* 0x0000010019197836 */ /* 0x000fe40000000000 */
[----:B--2---:R-:W-:Y:S01]  /*06d0*/  FFMA R32, R26, R26, R32 ;  /* 0x0000001a1a207223 */ /* 0x004fe20000000020 */
[-C--:B---3--:R-:W-:Y:S01]  /*06e0*/  FFMA R22, R29, R30.reuse, R33 ;  /* 0x0000001e1d167223 */ /* 0x088fe20000000021 */
[----:B------:R-:W-:-:S03]  /*06f0*/  FFMA R30, R30, R30, R37 ;  /* 0x0000001e1e1e7223 */ /* 0x000fc60000000025 */
[-C--:B----4-:R-:W-:Y:S01]  /*0700*/  FFMA R23, R26, R35.reuse, R22 ;  /* 0x000000231a177223 */ /* 0x090fe20000000016 */
[----:B------:R-:W-:Y:S01]  /*0710*/  FFMA R35, R35, R35, R30 ;  /* 0x0000002323237223 */ /* 0x000fe2000000001e */
[C---:B------:R-:W-:Y:S02]  /*0720*/  FFMA R29, R19.reuse, R19, R32 ;  /* 0x00000013131d7223 */ /* 0x040fe40000000020 */
[-C--:B------:R-:W-:Y:S01]  /*0730*/  FFMA R22, R19, R36.reuse, R23 ;  /* 0x0000002413167223 */ /* 0x080fe20000000017 */
[----:B------:R-:W-:Y:S01]  /*0740*/  FFMA R36, R36, R36, R35 ;  /* 0x0000002424247223 */ /* 0x000fe20000000023 */
[C---:B0-----:R-:W-:Y:S02]  /*0750*/  FFMA R20, R0.reuse, R0, R29 ;  /* 0x0000000000147223 */ /* 0x041fe4000000001d */
[-C--:B------:R-:W-:Y:S01]  /*0760*/  FFMA R21, R0, R27.reuse, R22 ;  /* 0x0000001b00157223 */ /* 0x080fe20000000016 */
[----:B------:R-:W-:Y:S01]  /*0770*/  FFMA R27, R27, R27, R36 ;  /* 0x0000001b1b1b7223 */ /* 0x000fe20000000024 */
[----:B------:R-:W-:-:S02]  /*0780*/  FFMA R19, R31, R31, R20 ;  /* 0x0000001f1f137223 */ /* 0x000fc40000000014 */
[-C--:B------:R-:W-:Y:S01]  /*0790*/  FFMA R26, R31, R34.reuse, R21 ;  /* 0x000000221f1a7223 */ /* 0x080fe20000000015 */
[----:B------:R-:W-:Y:S01]  /*07a0*/  FFMA R0, R34, R34, R27 ;  /* 0x0000002222007223 */ /* 0x000fe2000000001b */
[----:B------:R-:W-:Y:S06]  /*07b0*/  @P0 BRA `(.L_x_66) ;  /* 0xfffffffc003c0947 */ /* 0x000fec000383ffff */
.L_x_65:
[----:B------:R-:W-:Y:S05]  /*07c0*/  BSYNC.RECONVERGENT B1 ;  /* 0x0000000000017941 */ /* 0x000fea0003800200 */
.L_x_64:
[----:B------:R-:W-:-:S04]  /*07d0*/  LEA.HI R27, R14, 0x1, RZ, 0x1b ;  /* 0x000000010e1b7811 */ /* 0x000fc800078fd8ff */
[----:B------:R-:W-:-:S13]  /*07e0*/  LOP3.LUT P0, R20, R27, 0x7, RZ, 0xc0, !PT ;  /* 0x000000071b147812 */ /* 0x000fda000780c0ff */
[----:B------:R-:W-:Y:S05]  /*07f0*/  @!P0 BRA `(.L_x_63) ;  /* 0x0000000000f08947 */ /* 0x000fea0003800000 */
[----:B------:R-:W-:Y:S01]  /*0800*/  ISETP.GE.U32.AND P0, PT, R20, 0x4, PT ;  /* 0x000000041400780c */ /* 0x000fe20003f06070 */
[----:B------:R-:W-:Y:S01]  /*0810*/  BSSY.RECONVERGENT B1, `(.L_x_67) ;  /* 0x000001d000017945 */ /* 0x000fe20003800200 */
[----:B------:R-:W-:-:S11]  /*0820*/  LOP3.LUT P1, R27, R27, 0x3, RZ, 0xc0, !PT ;  /* 0x000000031b1b7812 */ /* 0x000fd6000782c0ff */
[----:B------:R-:W-:Y:S05]  /*0830*/  @!P0 BRA `(.L_x_68) ;  /* 0x0000000000688947 */ /* 0x000fea0003800000 */
[----:B------:R-:W-:Y:S01]  /*0840*/  IADD3 R21, P0, PT, R24, R25, RZ ;  /* 0x0000001918157210 */ /* 0x000fe20007f1e0ff */
[----:B-----5:R-:W-:-:S03]  /*0850*/  IMAD.WIDE.U32 R22, R25, 0x4, R2 ;  /* 0x0000000419167825 */ /* 0x020fc600078e0002 */
[----:B------:R-:W-:Y:S02]  /*0860*/  IADD3.X R28, PT, PT, RZ, RZ, RZ, P0, !PT ;  /* 0x000000ffff1c7210 */ /* 0x000fe400007fe4ff */
[C---:B------:R-:W-:Y:S01]  /*0870*/  LEA R20, P0, R21.reuse, R4, 0x2 ;  /* 0x0000000415147211 */ /* 0x040fe200078010ff */
[----:B------:R-:W2:Y:S03]  /*0880*/  LDG.E R34, desc[UR8][R22.64] ;  /* 0x0000000816227981 */ /* 0x000ea6000c1e1900 */
[----:B------:R-:W-:Y:S01]  /*0890*/  LEA.HI.X R21, R21, R5, R28, 0x2, P0 ;  /* 0x0000000515157211 */ /* 0x000fe200000f141c */
[----:B------:R-:W3:Y:S04]  /*08a0*/  LDG.E R30, desc[UR8][R22.64+0x80] ;  /* 0x00008008161e7981 */ /* 0x000ee8000c1e1900 */
[----:B------:R-:W4:Y:S04]  /*08b0*/  LDG.E R35, desc[UR8][R20.64] ;  /* 0x0000000814237981 */ /* 0x000f28000c1e1900 */
[----:B------:R-:W3:Y:S04]  /*08c0*/  LDG.E R29, desc[UR8][R20.64+0x80] ;  /* 0x00008008141d7981 */ /* 0x000ee8000c1e1900 */
[----:B------:R-:W3:Y:S04]  /*08d0*/  LDG.E R28, desc[UR8][R22.64+0x100] ;  /* 0x00010008161c7981 */ /* 0x000ee8000c1e1900 */
[----:B------:R-:W3:Y:S04]  /*08e0*/  LDG.E R33, desc[UR8][R20.64+0x100] ;  /* 0x0001000814217981 */ /* 0x000ee8000c1e1900 */
[----:B------:R-:W3:Y:S04]  /*08f0*/  LDG.E R31, desc[UR8][R22.64+0x180] ;  /* 0x00018008161f7981 */ /* 0x000ee8000c1e1900 */
[----:B------:R-:W3:Y:S01]  /*0900*/  LDG.E R32, desc[UR8][R20.64+0x180] ;  /* 0x0001800814207981 */ /* 0x000ee2000c1e1900 */
[----:B------:R-:W-:-:S02]  /*0910*/  VIADD R25, R25, 0x80 ;  /* 0x0000008019197836 */ /* 0x000fc40000000000 */
[C---:B--2---:R-:W-:Y:S01]  /*0920*/  FFMA R19, R34.reuse, R34, R19 ;  /* 0x0000002222137223 */ /* 0x044fe20000000013 */
[-C--:B----4-:R-:W-:Y:S01]  /*0930*/  FFMA R26, R34, R35.reuse, R26 ;  /* 0x00000023221a7223 */ /* 0x090fe2000000001a */
[----:B------:R-:W-:Y:S02]  /*0940*/  FFMA R0, R35, R35, R0 ;  /* 0x0000002323007223 */ /* 0x000fe40000000000 */
[C---:B---3--:R-:W-:Y:S01]  /*0950*/  FFMA R19, R30.reuse, R30, R19 ;  /* 0x0000001e1e137223 */ /* 0x048fe20000000013 */
[-C--:B------:R-:W-:Y:S01]  /*0960*/  FFMA R26, R30, R29.reuse, R26 ;  /* 0x0000001d1e1a7223 */ /* 0x080fe2000000001a */
[----:B------:R-:W-:Y:S02]  /*0970*/  FFMA R0, R29, R29, R0 ;  /* 0x0000001d1d007223 */ /* 0x000fe40000000000 */
[C---:B------:R-:W-:Y:S01]  /*0980*/  FFMA R30, R28.reuse, R28, R19 ;  /* 0x0000001c1c1e7223 */ /* 0x040fe20000000013 */
[-C--:B------:R-:W-:Y:S01]  /*0990*/  FFMA R29, R28, R33.reuse, R26 ;  /* 0x000000211c1d7223 */ /* 0x080fe2000000001a */
[----:B------:R-:W-:-:S02]  /*09a0*/  FFMA R33, R33, R33, R0 ;  /* 0x0000002121217223 */ /* 0x000fc40000000000 */
[C---:B------:R-:W-:Y:S01]  /*09b0*/  FFMA R19, R31.reuse, R31, R30 ;  /* 0x0000001f1f137223 */ /* 0x040fe2000000001e */
[-C--:B------:R-:W-:Y:S01]  /*09c0*/  FFMA R26, R31, R32.reuse, R29 ;  /* 0x000000201f1a7223 */ /* 0x080fe2000000001d */
[----:B------:R-:W-:-:S07]  /*09d0*/  FFMA R0, R32, R32, R33 ;  /* 0x0000002020007223 */ /* 0x000fce0000000021 */
.L_x_68:
[----:B------:R-:W-:Y:S05]  /*09e0*/  BSYNC.RECONVERGENT B1 ;  /* 0x0000000000017941 */ /* 0x000fea0003800200 */
.L_x_67:
[----:B------:R-:W-:Y:S05]  /*09f0*/  @!P1 BRA `(.L_x_63) ;  /* 0x0000000000709947 */ /* 0x000fea0003800000 */
[----:B------:R-:W-:Y:S02]  /*0a00*/  ISETP.NE.AND P1, PT, R27, 0x1, PT ;  /* 0x000000011b00780c */ /* 0x000fe40003f25270 */
[----:B------:R-:W-:-:S11]  /*0a10*/  LOP3.LUT P0, RZ, R14, 0x20, RZ, 0xc0, !PT ;  /* 0x000000200eff7812 */ /* 0x000fd6000780c0ff */
[C---:B------:R-:W-:Y:S01]  /*0a20*/  @P1 IADD3 R23, P2, PT, R24.reuse, R25, RZ ;  /* 0x0000001918171210 */ /* 0x040fe20007f5e0ff */
[C---:B-----5:R-:W-:Y:S01]  /*0a30*/  @P1 IMAD.WIDE.U32 R20, R25.reuse, 0x4, R2 ;  /* 0x0000000419141825 */ /* 0x060fe200078e0002 */
[----:B------:R-:W-:Y:S02]  /*0a40*/  @P1 IADD3 R25, PT, PT, R25, 0x40, RZ ;  /* 0x0000004019191810 */ /* 0x000fe40007ffe0ff */
[C---:B------:R-:W-:Y:S01]  /*0a50*/  @P1 LEA R22, P3, R23.reuse, R4, 0x2 ;  /* 0x0000000417161211 */ /* 0x040fe200078610ff */
[----:B------:R-:W-:Y:S01]  /*0a60*/  @P1 IMAD.X R27, RZ, RZ, RZ, P2 ;  /* 0x000000ffff1b1224 */ /* 0x000fe200010e06ff */
[----:B------:R-:W-:Y:S01]  /*0a70*/  @!P0 IADD3 R29, P2, PT, R24, R25, RZ ;  /* 0x00000019181d8210 */ /* 0x000fe20007f5e0ff */
[----:B------:R-:W2:Y:S03]  /*0a80*/  @P1 LDG.E R28, desc[UR8][R20.64] ;  /* 0x00000008141c1981 */ /* 0x000ea6000c1e1900 */
[----:B------:R-:W-:-:S02]  /*0a90*/  @P1 LEA.HI.X R23, R23, R5, R27, 0x2, P3 ;  /* 0x0000000517171211 */ /* 0x000fc400018f141b */
[----:B------:R-:W-:Y:S02]  /*0aa0*/  @!P0 IADD3.X R30, PT, PT, RZ, RZ, RZ, P2, !PT ;  /* 0x000000ffff1e8210 */ /* 0x000fe400017fe4ff */
[----:B------:R-:W-:Y:S01]  /*0ab0*/  @!P0 LEA R24, P2, R29, R4, 0x2 ;  /* 0x000000041d188211 */ /* 0x000fe200078410ff */
[----:B------:R-:W3:Y:S01]  /*0ac0*/  @P1 LDG.E R27, desc[UR8][R22.64] ;  /* 0x00000008161b1981 */ /* 0x000ee2000c1e1900 */
[----:B------:R-:W-:Y:S02]  /*0ad0*/  @!P0 IMAD.WIDE.U32 R2, R25, 0x4, R2 ;  /* 0x0000000419028825 */ /* 0x000fe400078e0002 */
[----:B------:R-:W-:Y:S01]  /*0ae0*/  @!P0 LEA.HI.X R25, R29, R5, R30, 0x2, P2 ;  /* 0x000000051d198211 */ /* 0x000fe200010f141e */
[----:B------:R-:W4:Y:S04]  /*0af0*/  @P1 LDG.E R31, desc[UR8][R22.64+0x80] ;  /* 0x00008008161f1981 */ /* 0x000f28000c1e1900 */
[----:B------:R-:W4:Y:S04]  /*0b00*/  @P1 LDG.E R30, desc[UR8][R20.64+0x80] ;  /* 0x00008008141e1981 */ /* 0x000f28000c1e1900 */
[----:B------:R-:W4:Y:S04]  /*0b10*/  @!P0 LDG.E R2, desc[UR8][R2.64] ;  /* 0x0000000802028981 */ /* 0x000f28000c1e1900 */
[----:B------:R-:W4:Y:S01]  /*0b20*/  @!P0 LDG.E R25, desc[UR8][R24.64] ;  /* 0x0000000818198981 */ /* 0x000f22000c1e1900 */
[C---:B--2---:R-:W-:Y:S01]  /*0b30*/  @P1 FFMA R29, R28.reuse, R28, R19 ;  /* 0x0000001c1c1d1223 */ /* 0x044fe20000000013 */
[-C--:B---3--:R-:W-:Y:S01]  /*0b40*/  @P1 FFMA R28, R28, R27.reuse, R26 ;  /* 0x0000001b1c1c1223 */ /* 0x088fe2000000001a */
[----:B------:R-:W-:-:S04]  /*0b50*/  @P1 FFMA R27, R27, R27, R0 ;  /* 0x0000001b1b1b1223 */ /* 0x000fc80000000000 */
[-C--:B----4-:R-:W-:Y:S01]  /*0b60*/  @P1 FFMA R0, R31, R31.reuse, R27 ;  /* 0x0000001f1f001223 */ /* 0x090fe2000000001b */
[C---:B------:R-:W-:Y:S01]  /*0b70*/  @P1 FFMA R19, R30.reuse, R30, R29 ;  /* 0x0000001e1e131223 */ /* 0x040fe2000000001d */
[----:B------:R-:W-:-:S03]  /*0b80*/  @P1 FFMA R26, R30, R31, R28 ;  /* 0x0000001f1e1a1223 */ /* 0x000fc6000000001c */
[C---:B------:R-:W-:Y:S01]  /*0b90*/  @!P0 FFMA R19, R2.reuse, R2, R19 ;  /* 0x0000000202138223 */ /* 0x040fe20000000013 */
[-C--:B------:R-:W-:Y:S01]  /*0ba0*/  @!P0 FFMA R26, R2, R25.reuse, R26 ;  /* 0x00000019021a8223 */ /* 0x080fe2000000001a */
[----:B------:R-:W-:-:S07]  /*0bb0*/  @!P0 FFMA R0, R25, R25, R0 ;  /* 0x0000001919008223 */ /* 0x000fce0000000000 */
.L_x_63:
[----:B------:R-:W-:Y:S05]  /*0bc0*/  BSYNC.RECONVERGENT B0 ;  /* 0x0000000000007941 */ /* 0x000fea0003800200 */
.L_x_62:
[----:B------:R-:W-:Y:S01]  /*0bd0*/  UMOV UR4, 0xffffffff ;  /* 0xffffffff00047882 */ /* 0x000fe20000000000 */
[----:B------:R-:W-:Y:S02]  /*0be0*/  ISETP.NE.AND P0, PT, R10, RZ, PT ;  /* 0x000000ff0a00720c */ /* 0x000fe40003f05270 */
[----:B------:R-:W-:Y:S11]  /*0bf0*/  BRA.DIV UR4, `(.L_x_69) ;  /* 0x0000000e04d87947 */ /* 0x000ff6000b800000 */
[----:B------:R-:W0:Y:S04]  /*0c00*/  SHFL.DOWN PT, R23, R26, 0x10, 0x1f ;  /* 0x0a001f001a177f89 */ /* 0x000e2800000e0000 */
[----:B------:R-:W1:Y:S04]  /*0c10*/  SHFL.DOWN PT, R24, R19, 0x10, 0x1f ;  /* 0x0a001f0013187f89 */ /* 0x000e6800000e0000 */
[----:B------:R-:W2:Y:S01]  /*0c20*/  SHFL.DOWN PT, R25, R0, 0x10, 0x1f ;  /* 0x0a001f0000197f89 */ /* 0x000ea200000e0000 */
[----:B0-----:R-:W-:Y:S01]  /*0c30*/  FADD R23, R23, R26 ;  /* 0x0000001a17177221 */ /* 0x001fe20000000000 */
[----:B-1----:R-:W-:-:S04]  /*0c40*/  FADD R24, R24, R19 ;  /* 0x0000001318187221 */ /* 0x002fc80000000000 */
[----:B------:R-:W0:Y:S01]  /*0c50*/  SHFL.DOWN PT, R28, R23, 0x8, 0x1f ;  /* 0x09001f00171c7f89 */ /* 0x000e2200000e0000 */
[----:B--2---:R-:W-:-:S03]  /*0c60*/  FADD R25, R25, R0 ;  /* 0x0000000019197221 */ /* 0x004fc60000000000 */
        /* <DEDUP_REMOVED lines=19> */
[----:B------:R2:W3:Y:S01]  /*0da0*/  SHFL.DOWN PT, R22, R24, 0x1, 0x1f ;  /* 0x08201f0018167f89 */ /* 0x0004e200000e0000 */
[----:B0-----:R-:W-:Y:S01]  /*0db0*/  FADD R0, R23, R0 ;  /* 0x0000000017007221 */ /* 0x001fe20000000000 */
[----:B-12---:R-:W-:-:S07]  /*0dc0*/  FADD R28, R31, R28 ;  /* 0x0000001c1f1c7221 */ /* 0x006fce0000000000 */
.L_x_110:
[----:B------:R-:W-:Y:S01]  /*0dd0*/  BSSY.RECONVERGENT B0, `(.L_x_70) ;  /* 0x0000088000007945 */ /* 0x000fe20003800200 */
[----:B---3-5:R-:W-:Y:S01]  /*0de0*/  FADD R3, R24, R22 ;  /* 0x0000001618037221 */ /* 0x028fe20000000000 */
[----:B------:R-:W-:Y:S02]  /*0df0*/  IMAD.MOV.U32 R2, RZ, RZ, R18 ;  /* 0x000000ffff027224 */ /* 0x000fe400078e0012 */
[----:B------:R-:W-:Y:S05]  /*0e00*/  @P0 BRA `(.L_x_71) ;  /* 0x0000000800100947 */ /* 0x000fea0003800000 */
[----:B------:R-:W-:Y:S01]  /*0e10*/  IADD3 R2, PT, PT, R28, -0xd000000, RZ ;  /* 0xf30000001c027810 */ /* 0x000fe20007ffe0ff */
[----:B------:R0:W1:Y:S01]  /*0e20*/  MUFU.RSQ R21, R28 ;  /* 0x0000001c00157308 */ /* 0x0000620000001400 */
[----:B------:R-:W-:Y:S02]  /*0e30*/  BSSY.RECONVERGENT B1, `(.L_x_72) ;  /* 0x000000c000017945 */ /* 0x000fe40003800200 */
[----:B------:R-:W-:-:S13]  /*0e40*/  ISETP.GT.U32.AND P0, PT, R2, 0x727fffff, PT ;  /* 0x727fffff0200780c */ /* 0x000fda0003f04070 */
[----:B0-----:R-:W-:Y:S05]  /*0e50*/  @!P0 BRA `(.L_x_73) ;  /* 0x0000000000148947 */ /* 0x001fea0003800000 */
[----:B------:R-:W-:Y:S01]  /*0e60*/  IMAD.MOV.U32 R2, RZ, RZ, R28 ;  /* 0x000000ffff027224 */ /* 0x000fe200078e001c */
[----:B------:R-:W-:-:S07]  /*0e70*/  MOV R25, 0xe90 ;  /* 0x00000e9000197802 */ /* 0x000fce0000000f00 */
[----:B-1----:R-:W-:Y:S05]  /*0e80*/  CALL.REL.NOINC `($__internal_0_$__cuda_sm20_sqrt_rn_f32_slowpath) ;  /* 0x0000001000c87944 */ /* 0x002fea0003c00000 */
[----:B------:R-:W-:Y:S01]  /*0e90*/  MOV R19, R2 ;  /* 0x0000000200137202 */ /* 0x000fe20000000f00 */
[----:B------:R-:W-:Y:S06]  /*0ea0*/  BRA `(.L_x_74) ;  /* 0x0000000000107947 */ /* 0x000fec0003800000 */
.L_x_73:
[----:B-1----:R-:W-:Y:S01]  /*0eb0*/  FMUL.FTZ R19, R28, R21 ;  /* 0x000000151c137220 */ /* 0x002fe20000410000 */
[----:B------:R-:W-:-:S03]  /*0ec0*/  FMUL.FTZ R20, R21, 0.5 ;  /* 0x3f00000015147820 */ /* 0x000fc60000410000 */
[----:B------:R-:W-:-:S04]  /*0ed0*/  FFMA R2, -R19, R19, R28 ;  /* 0x0000001313027223 */ /* 0x000fc8000000011c */
[----:B------:R-:W-:-:S07]  /*0ee0*/  FFMA R19, R2, R20, R19 ;  /* 0x0000001402137223 */ /* 0x000fce0000000013 */
.L_x_74:
[----:B------:R-:W-:Y:S05]  /*0ef0*/  BSYNC.RECONVERGENT B1 ;  /* 0x0000000000017941 */ /* 0x000fea0003800200 */
.L_x_72:
[----:B------:R-:W-:Y:S01]  /*0f00*/  VIADD R2, R3, 0xf3000000 ;  /* 0xf300000003027836 */ /* 0x000fe20000000000 */
[----:B------:R0:W1:Y:S01]  /*0f10*/  MUFU.RSQ R20, R3 ;  /* 0x0000000300147308 */ /* 0x0000620000001400 */
[----:B------:R-:W-:Y:S03]  /*0f20*/  BSSY.RECONVERGENT B1, `(.L_x_75) ;  /* 0x000000b000017945 */ /* 0x000fe60003800200 */
[----:B------:R-:W-:-:S13]  /*0f30*/  ISETP.GT.U32.AND P0, PT, R2, 0x727fffff, PT ;  /* 0x727fffff0200780c */ /* 0x000fda0003f04070 */
[----:B01----:R-:W-:Y:S05]  /*0f40*/  @!P0 BRA `(.L_x_76) ;  /* 0x0000000000108947 */ /* 0x003fea0003800000 */
[----:B------:R-:W-:Y:S02]  /*0f50*/  MOV R2, R3 ;  /* 0x0000000300027202 */ /* 0x000fe40000000f00 */
[----:B------:R-:W-:-:S07]  /*0f60*/  MOV R25, 0xf80 ;  /* 0x00000f8000197802 */ /* 0x000fce0000000f00 */
[----:B------:R-:W-:Y:S05]  /*0f70*/  CALL.REL.NOINC `($__internal_0_$__cuda_sm20_sqrt_rn_f32_slowpath) ;  /* 0x00000010008c7944 */ /* 0x000fea0003c00000 */
[----:B------:R-:W-:Y:S05]  /*0f80*/  BRA `(.L_x_77) ;  /* 0x0000000000107947 */ /* 0x000fea0003800000 */
.L_x_76:
[----:B------:R-:W-:Y:S01]  /*0f90*/  FMUL.FTZ R2, R3, R20 ;  /* 0x0000001403027220 */ /* 0x000fe20000410000 */
[----:B------:R-:W-:-:S03]  /*0fa0*/  FMUL.FTZ R20, R20, 0.5 ;  /* 0x3f00000014147820 */ /* 0x000fc60000410000 */
[----:B------:R-:W-:-:S04]  /*0fb0*/  FFMA R3, -R2, R2, R3 ;  /* 0x0000000202037223 */ /* 0x000fc80000000103 */
[----:B------:R-:W-:-:S07]  /*0fc0*/  FFMA R2, R3, R20, R2 ;  /* 0x0000001403027223 */ /* 0x000fce0000000002 */
.L_x_77:
[----:B------:R-:W-:Y:S05]  /*0fd0*/  BSYNC.RECONVERGENT B1 ;  /* 0x0000000000017941 */ /* 0x000fea0003800200 */
.L_x_75:
[----:B------:R-:W-:Y:S01]  /*0fe0*/  FMUL R23, R2, R19 ;  /* 0x0000001302177220 */ /* 0x000fe20000400000 */
[----:B------:R-:W-:Y:S03]  /*0ff0*/  BSSY.RECONVERGENT B1, `(.L_x_78) ;  /* 0x000000c000017945 */ /* 0x000fe60003800200 */
[----:B------:R-:W0:Y:S08]  /*1000*/  MUFU.RCP R2, R23 ;  /* 0x0000001700027308 */ /* 0x000e300000001000 */
[----:B------:R-:W1:Y:S01]  /*1010*/  FCHK P0, R0, R23 ;  /* 0x0000001700007302 */ /* 0x000e620000000000 */
[----:B0-----:R-:W-:-:S04]  /*1020*/  FFMA R3, -R23, R2, 1 ;  /* 0x3f80000017037423 */ /* 0x001fc80000000102 */
[----:B------:R-:W-:-:S04]  /*1030*/  FFMA R3, R2, R3, R2 ;  /* 0x0000000302037223 */ /* 0x000fc80000000002 */
[----:B------:R-:W-:-:S04]  /*1040*/  FFMA R2, R0, R3, RZ ;  /* 0x0000000300027223 */ /* 0x000fc800000000ff */
[----:B------:R-:W-:-:S04]  /*1050*/  FFMA R19, -R23, R2, R0 ;  /* 0x0000000217137223 */ /* 0x000fc80000000100 */
[----:B------:R-:W-:Y:S01]  /*1060*/  FFMA R19, R3, R19, R2 ;  /* 0x0000001303137223 */ /* 0x000fe20000000002 */
[----:B-1----:R-:W-:Y:S06]  /*1070*/  @!P0 BRA `(.L_x_79) ;  /* 0x00000000000c8947 */ /* 0x002fec0003800000 */
[----:B------:R-:W-:-:S07]  /*1080*/  MOV R2, 0x10a0 ;  /* 0x000010a000027802 */ /* 0x000fce0000000f00 */
[----:B------:R-:W-:Y:S05]  /*1090*/  CALL.REL.NOINC `($__internal_1_$__cuda_sm3x_div_rn_noftz_f32_slowpath) ;  /* 0x0000001000a07944 */ /* 0x000fea0003c00000 */
[----:B------:R-:W-:-:S07]  /*10a0*/  IMAD.MOV.U32 R19, RZ, RZ, R0 ;  /* 0x000000ffff137224 */ /* 0x000fce00078e0000 */
.L_x_79:
[----:B------:R-:W-:Y:S05]  /*10b0*/  BSYNC.RECONVERGENT B1 ;  /* 0x0000000000017941 */ /* 0x000fea0003800200 */
.L_x_78:
[----:B------:R-:W2:Y:S01]  /*10c0*/  LDG.E R0, desc[UR8][R6.64+0x10] ;  /* 0x0000100806007981 */ /* 0x000ea2000c1e1900 */
[----:B------:R-:W-:Y:S02]  /*10d0*/  MOV R2, R18 ;  /* 0x0000001200027202 */ /* 0x000fe40000000f00 */
[----:B--2---:R-:W-:-:S13]  /*10e0*/  FSETP.GE.AND P0, PT, R19, R0, PT ;  /* 0x000000001300720b */ /* 0x004fda0003f06000 */
[----:B------:R-:W-:Y:S05]  /*10f0*/  @!P0 BRA `(.L_x_71) ;  /* 0x0000000400548947 */ /* 0x000fea0003800000 */
[----:B------:R-:W-:-:S13]  /*1100*/  ISETP.GE.U32.AND P0, PT, R18, R13, PT ;  /* 0x0000000d1200720c */ /* 0x000fda0003f06070 */
[----:B------:R-:W-:Y:S05]  /*1110*/  @P0 BRA `(.L_x_80) ;  /* 0x00000000009c0947 */ /* 0x000fea0003800000 */
[----:B------:R-:W0:Y:S02]  /*1120*/  LDC.64 R22, c[0x0][0x388] ;  /* 0x0000e200ff167b82 */ /* 0x000e240000000a00 */
[----:B0-----:R-:W2:Y:S01]  /*1130*/  LDG.E.64 R2, desc[UR8][R22.64+0x8] ;  /* 0x0000080816027981 */ /* 0x001ea2000c1e1b00 */
[----:B------:R-:W-:Y:S02]  /*1140*/  IMAD R24, R18, 0x4, R9 ;  /* 0x0000000412187824 */ /* 0x000fe400078e0209 */
[----:B--2---:R-:W-:-:S05]  /*1150*/  IMAD.WIDE.U32 R20, R16, 0x4, R2 ;  /* 0x0000000410147825 */ /* 0x004fca00078e0002 */
[----:B------:R-:W2:Y:S01]  /*1160*/  LDG.E R26, desc[UR8][R20.64] ;  /* 0x00000008141a7981 */ /* 0x000ea2000c1e1900 */
[C---:B------:R-:W-:Y:S01]  /*1170*/  ISETP.GE.AND P0, PT, R18.reuse, 0x1, PT ;  /* 0x000000011200780c */ /* 0x040fe20003f06270 */
[----:B------:R-:W-:Y:S01]  /*1180*/  BSSY.RECONVERGENT B1, `(.L_x_81) ;  /* 0x000001f000017945 */ /* 0x000fe20003800200 */
[----:B------:R-:W-:Y:S01]  /*1190*/  IADD3 R2, PT, PT, R18, 0x1, RZ ;  /* 0x0000000112027810 */ /* 0x000fe20007ffe0ff */
[----:B------:R0:W-:Y:S04]  /*11a0*/  STS [R24], R19 ;  /* 0x0000001318007388 */ /* 0x0001e80000000800 */
[----:B--2---:R0:W-:Y:S06]  /*11b0*/  STS [R24], R26 ;  /* 0x0000001a18007388 */ /* 0x0041ec0000000800 */
[----:B------:R-:W-:Y:S05]  /*11c0*/  @!P0 BRA `(.L_x_82) ;  /* 0x0000000000688947 */ /* 0x000fea0003800000 */
[----:B------:R-:W-:Y:S01]  /*11d0*/  VIADD R0, R18, 0xffffffff ;  /* 0xffffffff12007836 */ /* 0x000fe20000000000 */
[----:B------:R-:W-:Y:S04]  /*11e0*/  LDS R3, [R24] ;  /* 0x0000000018037984 */ /* 0x000fe80000000800 */
[----:B------:R-:W-:-:S04]  /*11f0*/  SHF.R.U32.HI R20, RZ, 0x1, R0 ;  /* 0x00000001ff147819 */ /* 0x000fc80000011600 */
[----:B0-----:R-:W-:-:S05]  /*1200*/  LEA R19, R20, R9, 0x2 ;  /* 0x0000000914137211 */ /* 0x001fca00078e10ff */
[----:B------:R-:W0:Y:S02]  /*1210*/  LDS R22, [R19] ;  /* 0x0000000013167984 */ /* 0x000e240000000800 */
[----:B0-----:R-:W-:-:S13]  /*1220*/  FSETP.GEU.AND P0, PT, R3, R22, PT ;  /* 0x000000160300720b */ /* 0x001fda0003f0e000 */
[----:B------:R-:W-:Y:S05]  /*1230*/  @P0 BRA `(.L_x_82) ;  /* 0x00000000004c0947 */ /* 0x000fea0003800000 */
[----:B------:R-:W-:-:S07]  /*1240*/  IMAD.MOV.U32 R21, RZ, RZ, R24 ;  /* 0x000000ffff157224 */ /* 0x000fce00078e0018 */
.L_x_83:
[----:B------:R-:W-:Y:S01]  /*1250*/  LEA R23, R20, R9, 0x2 ;  /* 0x0000000914177211 */ /* 0x000fe200078e10ff */
[----:B------:R-:W-:Y:S01]  /*1260*/  STS [R21], R22 ;  /* 0x0000001615007388 */ /* 0x000fe20000000800 */
[----:B------:R-:W-:Y:S01]  /*1270*/  IMAD R18, R18, 0x4, R9 ;  /* 0x0000000412127824 */ /* 0x000fe200078e0209 */
[----:B------:R-:W-:Y:S02]  /*1280*/  ISETP.GE.U32.AND P0, PT, R0, 0x2, PT ;  /* 0x000000020000780c */ /* 0x000fe40003f06070 */
[----:B------:R-:W0:Y:S04]  /*1290*/  LDS R25, [R23] ;  /* 0x0000000017197984 */ /* 0x000e280000000800 */
[----:B0-----:R1:W-:Y:S04]  /*12a0*/  STS [R18], R25 ;  /* 0x0000001912007388 */ /* 0x0013e80000000800 */
[----:B------:R1:W-:Y:S04]  /*12b0*/  STS [R19], R3 ;  /* 0x0000000313007388 */ /* 0x0003e80000000800 */
[----:B------:R1:W-:Y:S01]  /*12c0*/  STS [R23], R26 ;  /* 0x0000001a17007388 */ /* 0x0003e20000000800 */
[----:B------:R-:W-:Y:S05]  /*12d0*/  @!P0 BRA `(.L_x_82) ;  /* 0x0000000000248947 */ /* 0x000fea0003800000 */
[----:B-1----:R-:W-:-:S04]  /*12e0*/  MOV R18, R20 ;  /* 0x0000001400127202 */ /* 0x002fc80000000f00 */
[C---:B------:R-:W-:Y:S01]  /*12f0*/  LEA R21, R18.reuse, R9, 0x2 ;  /* 0x0000000912157211 */ /* 0x040fe200078e10ff */
[----:B------:R-:W-:-:S04]  /*1300*/  VIADD R0, R18, 0xffffffff ;  /* 0xffffffff12007836 */ /* 0x000fc80000000000 */
[----:B------:R-:W-:Y:S01]  /*1310*/  LDS R3, [R21] ;  /* 0x0000000015037984 */ /* 0x000fe20000000800 */
[----:B------:R-:W-:-:S05]  /*1320*/  SHF.R.U32.HI R20, RZ, 0x1, R0 ;  /* 0x00000001ff147819 */ /* 0x000fca0000011600 */
[----:B------:R-:W-:-:S05]  /*1330*/  IMAD R19, R20, 0x4, R9 ;  /* 0x0000000414137824 */ /* 0x000fca00078e0209 */
[----:B------:R-:W0:Y:S02]  /*1340*/  LDS R22, [R19] ;  /* 0x0000000013167984 */ /* 0x000e240000000800 */
[----:B0-----:R-:W-:-:S13]  /*1350*/  FSETP.GEU.AND P0, PT, R3, R22, PT ;  /* 0x000000160300720b */ /* 0x001fda0003f0e000 */
[----:B------:R-:W-:Y:S05]  /*1360*/  @!P0 BRA `(.L_x_83) ;  /* 0xfffffffc00b88947 */ /* 0x000fea000383ffff */
.L_x_82:
[----:B------:R-:W-:Y:S05]  /*1370*/  BSYNC.RECONVERGENT B1 ;  /* 0x0000000000017941 */ /* 0x000fea0003800200 */
.L_x_81:
[----:B------:R-:W-:Y:S05]  /*1380*/  BRA `(.L_x_71) ;  /* 0x0000000000b07947 */ /* 0x000fea0003800000 */
.L_x_80:
[----:B------:R-:W0:Y:S01]  /*1390*/  LDS R0, [R9] ;  /* 0x0000000009007984 */ /* 0x000e220000000800 */
[----:B------:R-:W-:Y:S02]  /*13a0*/  MOV R2, R18 ;  /* 0x0000001200027202 */ /* 0x000fe40000000f00 */
[----:B0-----:R-:W-:-:S13]  /*13b0*/  FSETP.GT.AND P0, PT, R19, R0, PT ;  /* 0x000000001300720b */ /* 0x001fda0003f04000 */
[----:B------:R-:W-:Y:S05]  /*13c0*/  @!P0 BRA `(.L_x_71) ;  /* 0x0000000000a08947 */ /* 0x000fea0003800000 */
[----:B------:R-:W0:Y:S02]  /*13d0*/  LDC.64 R22, c[0x0][0x388] ;  /* 0x0000e200ff167b82 */ /* 0x000e240000000a00 */
[----:B0-----:R-:W2:Y:S02]  /*13e0*/  LDG.E.64 R2, desc[UR8][R22.64+0x8] ;  /* 0x0000080816027981 */ /* 0x001ea4000c1e1b00 */
[----:B--2---:R-:W-:-:S05]  /*13f0*/  IMAD.WIDE.U32 R20, R16, 0x4, R2 ;  /* 0x0000000410147825 */ /* 0x004fca00078e0002 */
[----:B------:R-:W2:Y:S01]  /*1400*/  LDG.E R24, desc[UR8][R20.64] ;  /* 0x0000000814187981 */ /* 0x000ea2000c1e1900 */
[----:B------:R-:W-:Y:S01]  /*1410*/  ISETP.GE.U32.AND P0, PT, R18, 0x2, PT ;  /* 0x000000021200780c */ /* 0x000fe20003f06070 */
[----:B------:R-:W-:Y:S02]  /*1420*/  IMAD.MOV.U32 R2, RZ, RZ, R18 ;  /* 0x000000ffff027224 */ /* 0x000fe400078e0012 */
[----:B--2---:R2:W-:Y:S10]  /*1430*/  STS [R9], R24 ;  /* 0x0000001809007388 */ /* 0x0045f40000000800 */
[----:B------:R-:W-:Y:S05]  /*1440*/  @!P0 BRA `(.L_x_71) ;  /* 0x0000000000808947 */ /* 0x000fea0003800000 */
[----:B------:R-:W-:Y:S02]  /*1450*/  HFMA2 R0, -RZ, RZ, 0, 0 ;  /* 0x00000000ff007431 */ /* 0x000fe400000001ff */
[----:B------:R-:W-:Y:S01]  /*1460*/  IMAD.MOV.U32 R2, RZ, RZ, 0x1 ;  /* 0x00000001ff027424 */ /* 0x000fe200078e00ff */
[----:B------:R-:W-:-:S07]  /*1470*/  MOV R3, RZ ;  /* 0x000000ff00037202 */ /* 0x000fce0000000f00 */
.L_x_84:
[----:B0-----:R-:W-:Y:S01]  /*1480*/  IMAD R19, R2, 0x4, R9 ;  /* 0x0000000402137824 */ /* 0x001fe200078e0209 */
[----:B------:R-:W-:Y:S01]  /*1490*/  LEA R25, R3, R9, 0x2 ;  /* 0x0000000903197211 */ /* 0x000fe200078e10ff */
[----:B------:R-:W-:-:S04]  /*14a0*/  VIADD R23, R0, 0x2 ;  /* 0x0000000200177836 */ /* 0x000fc80000000000 */
[----:B------:R-:W-:Y:S01]  /*14b0*/  LDS R19, [R19] ;  /* 0x0000000013137984 */ /* 0x000fe20000000800 */
[----:B------:R-:W-:-:S03]  /*14c0*/  ISETP.GE.U32.AND P1, PT, R23, R18, PT ;  /* 0x000000121700720c */ /* 0x000fc60003f26070 */
[----:B------:R-:W0:Y:S10]  /*14d0*/  LDS R20, [R25] ;  /* 0x0000000019147984 */ /* 0x000e340000000800 */
[----:B------:R-:W-:-:S06]  /*14e0*/  @!P1 LEA R0, R0, R9, 0x2 ;  /* 0x0000000900009211 */ /* 0x000fcc00078e10ff */
[----:B------:R-:W-:Y:S01]  /*14f0*/  @!P1 LDS R0, [R0+0x8] ;  /* 0x0000080000009984 */ /* 0x000fe20000000800 */
[----:B0-----:R-:W-:-:S04]  /*1500*/  FSETP.GEU.AND P0, PT, R19, R20, PT ;  /* 0x000000141300720b */ /* 0x001fc80003f0e000 */
[----:B------:R-:W-:Y:S02]  /*1510*/  SEL R20, R2, R3, !P0 ;  /* 0x0000000302147207 */ /* 0x000fe40004000000 */
[----:B------:R-:W-:-:S03]  /*1520*/  MOV R2, R18 ;  /* 0x0000001200027202 */ /* 0x000fc60000000f00 */
[----:B------:R-:W-:-:S06]  /*1530*/  @!P1 IMAD R21, R20, 0x4, R9 ;  /* 0x0000000414159824 */ /* 0x000fcc00078e0209 */
[----:B------:R-:W0:Y:S02]  /*1540*/  @!P1 LDS R21, [R21] ;  /* 0x0000000015159984 */ /* 0x000e240000000800 */
[----:B0-----:R-:W-:-:S04]  /*1550*/  @!P1 FSETP.GEU.AND P0, PT, R0, R21, PT ;  /* 0x000000150000920b */ /* 0x001fc80003f0e000 */
[----:B------:R-:W-:-:S04]  /*1560*/  @!P1 SEL R20, R23, R20, !P0 ;  /* 0x0000001417149207 */ /* 0x000fc80004000000 */
[----:B------:R-:W-:-:S13]  /*1570*/  ISETP.NE.AND P0, PT, R20, R3, PT ;  /* 0x000000031400720c */ /* 0x000fda0003f05270 */
[----:B------:R-:W-:Y:S05]  /*1580*/  @!P0 BRA `(.L_x_71) ;  /* 0x0000000000308947 */ /* 0x000fea0003800000 */
[C---:B------:R-:W-:Y:S01]  /*1590*/  IMAD R19, R20.reuse, 0x4, R9 ;  /* 0x0000000414137824 */ /* 0x040fe200078e0209 */
[----:B------:R-:W-:Y:S02]  /*15a0*/  SHF.L.U32 R0, R20, 0x1, RZ ;  /* 0x0000000114007819 */ /* 0x000fe400000006ff */
[----:B------:R-:W-:Y:S02]  /*15b0*/  MOV R3, R20 ;  /* 0x0000001400037202 */ /* 0x000fe40000000f00 */
[----:B------:R-:W0:Y:S01]  /*15c0*/  LDS R21, [R19] ;  /* 0x0000000013157984 */ /* 0x000e220000000800 */
[----:B------:R-:W-:-:S05]  /*15d0*/  VIADD R2, R0, 0x1 ;  /* 0x0000000100027836 */ /* 0x000fca0000000000 */
[----:B------:R-:W-:Y:S01]  /*15e0*/  ISETP.GE.U32.AND P0, PT, R2, R18, PT ;  /* 0x000000120200720c */ /* 0x000fe20003f06070 */
[----:B0-----:R-:W-:Y:S04]  /*15f0*/  STS [R25], R21 ;  /* 0x0000001519007388 */ /* 0x001fe80000000800 */
[----:B------:R-:W0:Y:S04]  /*1600*/  LDS R22, [R19] ;  /* 0x0000000013167984 */ /* 0x000e280000000800 */
[----:B0-----:R0:W-:Y:S04]  /*1610*/  STS [R25], R22 ;  /* 0x0000001619007388 */ /* 0x0011e80000000800 */
[----:B------:R0:W-:Y:S01]  /*1620*/  STS [R19], R24 ;  /* 0x0000001813007388 */ /* 0x0001e20000000800 */
[----:B------:R-:W-:Y:S05]  /*1630*/  @!P0 BRA `(.L_x_84) ;  /* 0xfffffffc00908947 */ /* 0x000fea000383ffff */
[----:B------:R-:W-:-:S07]  /*1640*/  IMAD.MOV.U32 R2, RZ, RZ, R18 ;  /* 0x000000ffff027224 */ /* 0x000fce00078e0012 */
.L_x_71:
[----:B------:R-:W-:Y:S05]  /*1650*/  BSYNC.RECONVERGENT B0 ;  /* 0x0000000000007941 */ /* 0x000fea0003800200 */
.L_x_70:
[----:B------:R-:W-:-:S04]  /*1660*/  IADD3 R16, PT, PT, R16, 0x1, RZ ;  /* 0x0000000110107810 */ /* 0x000fc80007ffe0ff */
[----:B------:R-:W-:-:S13]  /*1670*/  ISETP.GE.U32.AND P0, PT, R16, R12, PT ;  /* 0x0000000c1000720c */ /* 0x000fda0003f06070 */
[----:B------:R-:W-:Y:S05]  /*1680*/  @!P0 BRA `(.L_x_85) ;  /* 0xffffffec003c8947 */ /* 0x000fea000383ffff */
.L_x_61:
[----:B------:R-:W-:Y:S01]  /*1690*/  ISETP.NE.AND P0, PT, R10, RZ, PT ;  /* 0x000000ff0a00720c */ /* 0x000fe20003f05270 */
[----:B------:R-:W-:-:S12]  /*16a0*/  BSSY.RECONVERGENT B0, `(.L_x_86) ;  /* 0x0000046000007945 */ /* 0x000fd80003800200 */
[----:B------:R-:W-:Y:S05]  /*16b0*/  @P0 BRA `(.L_x_87) ;  /* 0x0000000400100947 */ /* 0x000fea0003800000 */
[----:B------:R-:W-:Y:S01]  /*16c0*/  ISETP.NE.AND P0, PT, R2, RZ, PT ;  /* 0x000000ff0200720c */ /* 0x000fe20003f05270 */
[----:B------:R-:W-:-:S12]  /*16d0*/  BSSY.RECONVERGENT B1, `(.L_x_88) ;  /* 0x000003f000017945 */ /* 0x000fd80003800200 */
[----:B------:R-:W-:Y:S05]  /*16e0*/  @!P0 BRA `(.L_x_89) ;  /* 0x0000000000f48947 */ /* 0x000fea0003800000 */
[C---:B------:R-:W-:Y:S01]  /*16f0*/  ISETP.GE.U32.AND P0, PT, R2.reuse, 0x4, PT ;  /* 0x000000040200780c */ /* 0x040fe20003f06070 */
[----:B------:R-:W-:Y:S01]  /*1700*/  BSSY.RECONVERGENT B2, `(.L_x_90) ;  /* 0x0000023000027945 */ /* 0x000fe20003800200 */
[----:B01----:R-:W-:Y:S01]  /*1710*/  LOP3.LUT R25, R2, 0x3, RZ, 0xc0, !PT ;  /* 0x0000000302197812 */ /* 0x003fe200078ec0ff */
[----:B------:R-:W-:Y:S02]  /*1720*/  IMAD R0, R13, R8, RZ ;  /* 0x000000080d007224 */ /* 0x000fe400078e02ff */
[----:B------:R-:W-:Y:S01]  /*1730*/  IMAD.MOV.U32 R3, RZ, RZ, RZ ;  /* 0x000000ffff037224 */ /* 0x000fe200078e00ff */
[----:B------:R-:W-:-:S07]  /*1740*/  ISETP.NE.AND P1, PT, R25, RZ, PT ;  /* 0x000000ff1900720c */ /* 0x000fce0003f25270 */
[----:B------:R-:W-:Y:S06]  /*1750*/  @!P0 BRA `(.L_x_91) ;  /* 0x0000000000748947 */ /* 0x000fec0003800000 */
[----:B------:R-:W0:Y:S01]  /*1760*/  LDC.64 R12, c[0x0][0x3a0] ;  /* 0x0000e800ff0c7b82 */ /* 0x000e220000000a00 */
[----:B--2---:R-:W-:Y:S01]  /*1770*/  HFMA2 R24, -RZ, RZ, 0, 0 ;  /* 0x00000000ff187431 */ /* 0x004fe200000001ff */
[----:B------:R-:W-:-:S06]  /*1780*/  LOP3.LUT R3, R2, 0xfffffffc, RZ, 0xc0, !PT ;  /* 0xfffffffc02037812 */ /* 0x000fcc00078ec0ff */
[----:B------:R-:W1:Y:S02]  /*1790*/  LDC.64 R14, c[0x0][0x3a8] ;  /* 0x0000ea00ff0e7b82 */ /* 0x000e640000000a00 */
.L_x_92:
[----:B---3--:R-:W-:Y:S01]  /*17a0*/  IMAD R4, R24, 0x4, R9 ;  /* 0x0000000418047824 */ /* 0x008fe200078e0209 */
[----:B------:R-:W-:Y:S02]  /*17b0*/  IADD3 R21, PT, PT, R0, R24, RZ ;  /* 0x0000001800157210 */ /* 0x000fe40007ffe0ff */
[----:B------:R-:W-:Y:S02]  /*17c0*/  IADD3 R24, PT, PT, R24, 0x4, RZ ;  /* 0x0000000418187810 */ /* 0x000fe40007ffe0ff */
[C---:B------:R-:W-:Y:S01]  /*17d0*/  IADD3 R27, PT, PT, R21.reuse, 0x2, RZ ;  /* 0x00000002151b7810 */ /* 0x040fe20007ffe0ff */
[----:B------:R-:W2:Y:S01]  /*17e0*/  LDS.128 R4, [R4] ;  /* 0x0000000004047984 */ /* 0x000ea20000000c00 */
[C---:B------:R-:W-:Y:S01]  /*17f0*/  VIADD R23, R21.reuse, 0x1 ;  /* 0x0000000115177836 */ /* 0x040fe20000000000 */
[----:B------:R-:W-:Y:S01]  /*1800*/  ISETP.NE.AND P0, PT, R24, R3, PT ;  /* 0x000000031800720c */ /* 0x000fe20003f05270 */
[----:B0-----:R-:W-:-:S04]  /*1810*/  IMAD.WIDE.U32 R30, R21, 0x4, R12 ;  /* 0x00000004151e7825 */ /* 0x001fc800078e000c */
[----:B-1----:R-:W-:-:S04]  /*1820*/  IMAD.WIDE.U32 R18, R21, 0x4, R14 ;  /* 0x0000000415127825 */ /* 0x002fc800078e000e */
[----:B------:R-:W-:-:S04]  /*1830*/  IMAD.WIDE.U32 R16, R23, 0x4, R12 ;  /* 0x0000000417107825 */ /* 0x000fc800078e000c */
[----:B------:R-:W-:Y:S02]  /*1840*/  VIADD R33, R21, 0x3 ;  /* 0x0000000315217836 */ /* 0x000fe40000000000 */
[----:B------:R-:W-:-:S04]  /*1850*/  IMAD.WIDE.U32 R20, R23, 0x4, R14 ;  /* 0x0000000417147825 */ /* 0x000fc800078e000e */
[----:B------:R-:W-:-:S04]  /*1860*/  IMAD.WIDE.U32 R22, R27, 0x4, R12 ;  /* 0x000000041b167825 */ /* 0x000fc800078e000c */
[----:B------:R-:W-:-:S04]  /*1870*/  IMAD.WIDE.U32 R26, R27, 0x4, R14 ;  /* 0x000000041b1a7825 */ /* 0x000fc800078e000e */
[----:B------:R-:W-:-:S04]  /*1880*/  IMAD.WIDE.U32 R28, R33, 0x4, R12 ;  /* 0x00000004211c7825 */ /* 0x000fc800078e000c */
[----:B------:R-:W-:Y:S01]  /*1890*/  IMAD.WIDE.U32 R32, R33, 0x4, R14 ;  /* 0x0000000421207825 */ /* 0x000fe200078e000e */
[----:B--2---:R3:W-:Y:S04]  /*18a0*/  STG.E desc[UR8][R30.64], R4 ;  /* 0x000000041e007986 */ /* 0x0047e8000c101908 */
[----:B------:R3:W-:Y:S04]  /*18b0*/  STG.E desc[UR8][R18.64], R4 ;  /* 0x0000000412007986 */ /* 0x0007e8000c101908 */
[----:B------:R3:W-:Y:S04]  /*18c0*/  STG.E desc[UR8][R16.64], R5 ;  /* 0x0000000510007986 */ /* 0x0007e8000c101908 */
[----:B------:R3:W-:Y:S04]  /*18d0*/  STG.E desc[UR8][R20.64], R5 ;  /* 0x0000000514007986 */ /* 0x0007e8000c101908 */
[----:B------:R3:W-:Y:S04]  /*18e0*/  STG.E desc[UR8][R22.64], R6 ;  /* 0x0000000616007986 */ /* 0x0007e8000c101908 */
[----:B------:R3:W-:Y:S04]  /*18f0*/  STG.E desc[UR8][R26.64], R6 ;  /* 0x000000061a007986 */ /* 0x0007e8000c101908 */
[----:B------:R3:W-:Y:S04]  /*1900*/  STG.E desc[UR8][R28.64], R7 ;  /* 0x000000071c007986 */ /* 0x0007e8000c101908 */
[----:B------:R3:W-:Y:S01]  /*1910*/  STG.E desc[UR8][R32.64], R7 ;  /* 0x0000000720007986 */ /* 0x0007e2000c101908 */
[----:B------:R-:W-:Y:S05]  /*1920*/  @P0 BRA `(.L_x_92) ;  /* 0xfffffffc009c0947 */ /* 0x000fea000383ffff */
.L_x_91:
[----:B------:R-:W-:Y:S05]  /*1930*/  BSYNC.RECONVERGENT B2 ;  /* 0x0000000000027941 */ /* 0x000fea0003800200 */
.L_x_90:
[----:B------:R-:W-:Y:S05]  /*1940*/  @!P1 BRA `(.L_x_89) ;  /* 0x00000000005c9947 */ /* 0x000fea0003800000 */
[----:B--2---:R-:W-:Y:S01]  /*1950*/  IMAD R24, R3, 0x4, R9 ;  /* 0x0000000403187824 */ /* 0x004fe200078e0209 */
[----:B---3--:R-:W0:Y:S01]  /*1960*/  LDC.64 R18, c[0x0][0x3a0] ;  /* 0x0000e800ff127b82 */ /* 0x008e220000000a00 */
[----:B------:R-:W-:Y:S02]  /*1970*/  IADD3 R3, PT, PT, R0, R3, RZ ;  /* 0x0000000300037210 */ /* 0x000fe40007ffe0ff */
[----:B------:R-:W-:Y:S01]  /*1980*/  ISETP.NE.AND P0, PT, R25, 0x1, PT ;  /* 0x000000011900780c */ /* 0x000fe20003f05270 */
[----:B------:R-:W1:Y:S04]  /*1990*/  LDS.128 R4, [R24] ;  /* 0x0000000018047984 */ /* 0x000e680000000c00 */
[----:B------:R-:W2:Y:S01]  /*19a0*/  LDS.128 R12, [R24] ;  /* 0x00000000180c7984 */ /* 0x000ea20000000c00 */
[----:B------:R-:W3:Y:S01]  /*19b0*/  LDC.64 R16, c[0x0][0x3a8] ;  /* 0x0000ea00ff107b82 */ /* 0x000ee20000000a00 */
[----:B0-----:R-:W-:-:S04]  /*19c0*/  IMAD.WIDE.U32 R20, R3, 0x4, R18 ;  /* 0x0000000403147825 */ /* 0x001fc800078e0012 */
[----:B---3--:R-:W-:Y:S01]  /*19d0*/  IMAD.WIDE.U32 R22, R3, 0x4, R16 ;  /* 0x0000000403167825 */ /* 0x008fe200078e0010 */
[----:B-1----:R4:W-:Y:S04]  /*19e0*/  STG.E desc[UR8][R20.64], R4 ;  /* 0x0000000414007986 */ /* 0x0029e8000c101908 */
[----:B--2---:R4:W-:Y:S01]  /*19f0*/  STG.E desc[UR8][R22.64], R12 ;  /* 0x0000000c16007986 */ /* 0x0049e2000c101908 */
[----:B------:R-:W-:Y:S05]  /*1a00*/  @!P0 BRA `(.L_x_89) ;  /* 0x00000000002c8947 */ /* 0x000fea0003800000 */
[----:B------:R-:W-:Y:S01]  /*1a10*/  ISETP.NE.AND P0, PT, R25, 0x2, PT ;  /* 0x000000021900780c */ /* 0x000fe20003f05270 */
[----:B----4-:R-:W-:-:S04]  /*1a20*/  VIADD R23, R3, 0x1 ;  /* 0x0000000103177836 */ /* 0x010fc80000000000 */
[----:B------:R-:W-:-:S04]  /*1a30*/  IMAD.WIDE.U32 R20, R23, 0x4, R18 ;  /* 0x0000000417147825 */ /* 0x000fc800078e0012 */
[----:B------:R-:W-:Y:S01]  /*1a40*/  IMAD.WIDE.U32 R22, R23, 0x4, R16 ;  /* 0x0000000417167825 */ /* 0x000fe200078e0010 */
[----:B------:R0:W-:Y:S03]  /*1a50*/  STG.E desc[UR8][R20.64], R5 ;  /* 0x0000000514007986 */ /* 0x0001e6000c101908 */
[----:B------:R-:W-:Y:S01]  /*1a60*/  @P0 IADD3 R3, PT, PT, R3, 0x2, RZ ;  /* 0x0000000203030810 */ /* 0x000fe20007ffe0ff */
[----:B------:R0:W-:Y:S04]  /*1a70*/  STG.E desc[UR8][R22.64], R13 ;  /* 0x0000000d16007986 */ /* 0x0001e8000c101908 */
[----:B------:R-:W-:-:S04]  /*1a80*/  @P0 IMAD.WIDE.U32 R18, R3, 0x4, R18 ;  /* 0x0000000403120825 */ /* 0x000fc800078e0012 */
[----:B------:R-:W-:Y:S01]  /*1a90*/  @P0 IMAD.WIDE.U32 R16, R3, 0x4, R16 ;  /* 0x0000000403100825 */ /* 0x000fe200078e0010 */
[----:B------:R0:W-:Y:S04]  /*1aa0*/  @P0 STG.E desc[UR8][R18.64], R6 ;  /* 0x0000000612000986 */ /* 0x0001e8000c101908 */
[----:B------:R0:W-:Y:S02]  /*1ab0*/  @P0 STG.E desc[UR8][R16.64], R14 ;  /* 0x0000000e10000986 */ /* 0x0001e4000c101908 */
.L_x_89:
[----:B------:R-:W-:Y:S05]  /*1ac0*/  BSYNC.RECONVERGENT B1 ;  /* 0x0000000000017941 */ /* 0x000fea0003800200 */
.L_x_88:
[----:B0--34-:R-:W0:Y:S02]  /*1ad0*/  LDC.64 R4, c[0x0][0x3b0] ;  /* 0x0000ec00ff047b82 */ /* 0x019e240000000a00 */
[----:B0-----:R-:W-:-:S05]  /*1ae0*/  IMAD.WIDE.U32 R4, R8, 0x4, R4 ;  /* 0x0000000408047825 */ /* 0x001fca00078e0004 */
[----:B------:R3:W-:Y:S02]  /*1af0*/  STG.E desc[UR8][R4.64], R2 ;  /* 0x0000000204007986 */ /* 0x0007e4000c101908 */
.L_x_87:
[----:B------:R-:W-:Y:S05]  /*1b00*/  BSYNC.RECONVERGENT B0 ;  /* 0x0000000000007941 */ /* 0x000fea0003800200 */
.L_x_86:
[----:B------:R-:W4:Y:S01]  /*1b10*/  LDCU UR4, c[0x0][0x398] ;  /* 0x00007300ff0477ac */ /* 0x000f220008000800 */
[----:B------:R-:W-:-:S05]  /*1b20*/  IMAD.IADD R8, R11, 0x1, R8 ;  /* 0x000000010b087824 */ /* 0x000fca00078e0208 */
[----:B----4-:R-:W-:-:S13]  /*1b30*/  ISETP.GE.U32.AND P0, PT, R8, UR4, PT ;  /* 0x0000000408007c0c */ /* 0x010fda000bf06070 */
[----:B------:R-:W-:Y:S05]  /*1b40*/  @!P0 BRA `(.L_x_93) ;  /* 0xffffffe400808947 */ /* 0x000fea000383ffff */
[----:B------:R-:W-:Y:S05]  /*1b50*/  EXIT ;  /* 0x000000000000794d */ /* 0x000fea0003800000 */
.L_x_69:
[----:B-----5:R-:W-:Y:S01]  /*1b60*/  HFMA2 R3, -RZ, RZ, 0, 1.847743988037109375e-06 ;  /* 0x0000001fff037431 */ /* 0x020fe200000001ff */
[----:B------:R-:W-:Y:S01]  /*1b70*/  BSSY B0, `(.L_x_94) ;  /* 0x0000007000007945 */ /* 0x000fe20003800000 */
[----:B------:R-:W-:Y:S01]  /*1b80*/  MOV R21, R26 ;  /* 0x0000001a00157202 */ /* 0x000fe20000000f00 */
[----:B------:R-:W-:Y:S02]  /*1b90*/  IMAD.MOV.U32 R20, RZ, RZ, 0x10 ;  /* 0x00000010ff147424 */ /* 0x000fe400078e00ff */
[----:B------:R-:W-:-:S07]  /*1ba0*/  IMAD.MOV.U32 R2, RZ, RZ, -0x1 ;  /* 0xffffffffff027424 */ /* 0x000fce00078e00ff */
[----:B------:R-:W-:Y:S05]  /*1bb0*/  WARPSYNC.COLLECTIVE R2, `(.L_x_95) ;  /* 0x0000000002087348 */ /* 0x000fea0003c00000 */
[----:B------:R0:W1:Y:S02]  /*1bc0*/  SHFL.DOWN P1, R22, R21, R20, R3 ;  /* 0x0800001415167389 */ /* 0x0000640000020003 */
[----:B01----:R-:W-:Y:S05]  /*1bd0*/  ENDCOLLECTIVE ;  /* 0x000000000000791b */ /* 0x003fea0003800000 */
.L_x_95:
[----:B------:R-:W-:Y:S05]  /*1be0*/  BSYNC B0 ;  /* 0x0000000000007941 */ /* 0x000fea0003800000 */
.L_x_94:
[----:B------:R-:W-:Y:S02]  /*1bf0*/  HFMA2 R20, -RZ, RZ, 0, 9.5367431640625e-07 ;  /* 0x00000010ff147431 */ /* 0x000fe400000001ff */
[----:B------:R-:W-:Y:S01]  /*1c00*/  IMAD.MOV.U32 R21, RZ, RZ, R19 ;  /* 0x000000ffff157224 */ /* 0x000fe200078e0013 */
[----:B------:R-:W-:Y:S01]  /*1c10*/  MOV R2, 0xffffffff ;  /* 0xffffffff00027802 */ /* 0x000fe20000000f00 */
[----:B------:R-:W-:Y:S01]  /*1c20*/  IMAD.MOV.U32 R3, RZ, RZ, 0x1f ;  /* 0x0000001fff037424 */ /* 0x000fe200078e00ff */
[----:B------:R-:W-:-:S07]  /*1c30*/  MOV R23, R22 ;  /* 0x0000001600177202 */ /* 0x000fce0000000f00 */
[----:B------:R-:W-:Y:S05]  /*1c40*/  WARPSYNC.COLLECTIVE R2, `(.L_x_96) ;  /* 0x0000000002087348 */ /* 0x000fea0003c00000 */
[----:B------:R0:W1:Y:S02]  /*1c50*/  SHFL.DOWN P1, R22, R21, R20, R3 ;  /* 0x0800001415167389 */ /* 0x0000640000020003 */
[----:B01----:R-:W-:Y:S05]  /*1c60*/  ENDCOLLECTIVE ;  /* 0x000000000000791b */ /* 0x003fea0003800000 */
.L_x_96:
[----:B------:R-:W-:Y:S01]  /*1c70*/  FADD R23, R23, R26 ;  /* 0x0000001a17177221 */ /* 0x000fe20000000000 */
[----:B------:R-:W-:Y:S01]  /*1c80*/  IMAD.MOV.U32 R21, RZ, RZ, R0 ;  /* 0x000000ffff157224 */ /* 0x000fe200078e0000 */
[----:B------:R-:W-:-:S07]  /*1c90*/  MOV R24, R22 ;  /* 0x0000001600187202 */ /* 0x000fce0000000f00 */
[----:B------:R-:W-:Y:S05]  /*1ca0*/  WARPSYNC.COLLECTIVE R2, `(.L_x_97) ;  /* 0x0000000002087348 */ /* 0x000fea0003c00000 */
[----:B------:R0:W1:Y:S02]  /*1cb0*/  SHFL.DOWN P1, R22, R21, R20, R3 ;  /* 0x0800001415167389 */ /* 0x0000640000020003 */
[----:B01----:R-:W-:Y:S05]  /*1cc0*/  ENDCOLLECTIVE ;  /* 0x000000000000791b */ /* 0x003fea0003800000 */
.L_x_97:
[----:B------:R-:W-:Y:S01]  /*1cd0*/  FADD R24, R24, R19 ;  /* 0x0000001318187221 */ /* 0x000fe20000000000 */
[----:B------:R-:W-:Y:S01]  /*1ce0*/  MOV R21, R23 ;  /* 0x0000001700157202 */ /* 0x000fe20000000f00 */
[----:B------:R-:W-:Y:S01]  /*1cf0*/  IMAD.MOV.U32 R20, RZ, RZ, 0x8 ;  /* 0x00000008ff147424 */ /* 0x000fe200078e00ff */
[----:B------:R-:W-:-:S07]  /*1d00*/  MOV R25, R22 ;  /* 0x0000001600197202 */ /* 0x000fce0000000f00 */
[----:B------:R-:W-:Y:S05]  /*1d10*/  WARPSYNC.COLLECTIVE R2, `(.L_x_98) ;  /* 0x0000000002087348 */ /* 0x000fea0003c00000 */
[----:B------:R0:W1:Y:S02]  /*1d20*/  SHFL.DOWN P1, R22, R21, R20, R3 ;  /* 0x0800001415167389 */ /* 0x0000640000020003 */
[----:B01----:R-:W-:Y:S05]  /*1d30*/  ENDCOLLECTIVE ;  /* 0x000000000000791b */ /* 0x003fea0003800000 */
.L_x_98:
[----:B------:R-:W-:Y:S01]  /*1d40*/  FADD R25, R25, R0 ;  /* 0x0000000019197221 */ /* 0x000fe20000000000 */
[----:B------:R-:W-:Y:S02]  /*1d50*/  MOV R21, R24 ;  /* 0x0000001800157202 */ /* 0x000fe40000000f00 */
[----:B------:R-:W-:-:S07]  /*1d60*/  MOV R28, R22 ;  /* 0x00000016001c7202 */ /* 0x000fce0000000f00 */
[----:B------:R-:W-:Y:S05]  /*1d70*/  WARPSYNC.COLLECTIVE R2, `(.L_x_99) ;  /* 0x0000000002087348 */ /* 0x000fea0003c00000 */
[----:B------:R0:W1:Y:S02]  /*1d80*/  SHFL.DOWN P1, R22, R21, R20, R3 ;  /* 0x0800001415167389 */ /* 0x0000640000020003 */
[----:B01----:R-:W-:Y:S05]  /*1d90*/  ENDCOLLECTIVE ;  /* 0x000000000000791b */ /* 0x003fea0003800000 */
.L_x_99:
[----:B------:R-:W-:Y:S01]  /*1da0*/  FADD R28, R23, R28 ;  /* 0x0000001c171c7221 */ /* 0x000fe20000000000 */
[----:B------:R-:W-:Y:S01]  /*1db0*/  MOV R21, R25 ;  /* 0x0000001900157202 */ /* 0x000fe20000000f00 */
[----:B------:R-:W-:-:S07]  /*1dc0*/  IMAD.MOV.U32 R27, RZ, RZ, R22 ;  /* 0x000000ffff1b7224 */ /* 0x000fce00078e0016 */
[----:B------:R-:W-:Y:S05]  /*1dd0*/  WARPSYNC.COLLECTIVE R2, `(.L_x_100) ;  /* 0x0000000002087348 */ /* 0x000fea0003c00000 */
[----:B------:R0:W1:Y:S02]  /*1de0*/  SHFL.DOWN P1, R22, R21, R20, R3 ;  /* 0x0800001415167389 */ /* 0x0000640000020003 */
[----:B01----:R-:W-:Y:S05]  /*1df0*/  ENDCOLLECTIVE ;  /* 0x000000000000791b */ /* 0x003fea0003800000 */
.L_x_100:
[----:B------:R-:W-:Y:S01]  /*1e00*/  FADD R27, R24, R27 ;  /* 0x0000001b181b7221 */ /* 0x000fe20000000000 */
[----:B------:R-:W-:Y:S02]  /*1e10*/  HFMA2 R20, -RZ, RZ, 0, 2.384185791015625e-07 ;  /* 0x00000004ff147431 */ /* 0x000fe400000001ff */
[----:B------:R-:W-:Y:S01]  /*1e20*/  IMAD.MOV.U32 R21, RZ, RZ, R28 ;  /* 0x000000ffff157224 */ /* 0x000fe200078e001c */
[----:B------:R-:W-:-:S07]  /*1e30*/  MOV R30, R22 ;  /* 0x00000016001e7202 */ /* 0x000fce0000000f00 */
[----:B------:R-:W-:Y:S05]  /*1e40*/  WARPSYNC.COLLECTIVE R2, `(.L_x_101) ;  /* 0x0000000002087348 */ /* 0x000fea0003c00000 */
[----:B------:R0:W1:Y:S02]  /*1e50*/  SHFL.DOWN P1, R22, R21, R20, R3 ;  /* 0x0800001415167389 */ /* 0x0000640000020003 */
[----:B01----:R-:W-:Y:S05]  /*1e60*/  ENDCOLLECTIVE ;  /* 0x000000000000791b */ /* 0x003fea0003800000 */
.L_x_101:
[----:B------:R-:W-:Y:S01]  /*1e70*/  FADD R30, R25, R30 ;  /* 0x0000001e191e7221 */ /* 0x000fe20000000000 */
[----:B------:R-:W-:Y:S01]  /*1e80*/  IMAD.MOV.U32 R21, RZ, RZ, R27 ;  /* 0x000000ffff157224 */ /* 0x000fe200078e001b */
[----:B------:R-:W-:-:S07]  /*1e90*/  MOV R29, R22 ;  /* 0x00000016001d7202 */ /* 0x000fce0000000f00 */
[----:B------:R-:W-:Y:S05]  /*1ea0*/  WARPSYNC.COLLECTIVE R2, `(.L_x_102) ;  /* 0x0000000002087348 */ /* 0x000fea0003c00000 */
[----:B------:R0:W1:Y:S02]  /*1eb0*/  SHFL.DOWN P1, R22, R21, R20, R3 ;  /* 0x0800001415167389 */ /* 0x0000640000020003 */
[----:B01----:R-:W-:Y:S05]  /*1ec0*/  ENDCOLLECTIVE ;  /* 0x000000000000791b */ /* 0x003fea0003800000 */
.L_x_102:
[----:B------:R-:W-:Y:S01]  /*1ed0*/  FADD R29, R28, R29 ;  /* 0x0000001d1c1d7221 */ /* 0x000fe20000000000 */
[----:B------:R-:W-:Y:S02]  /*1ee0*/  MOV R21, R30 ;  /* 0x0000001e00157202 */ /* 0x000fe40000000f00 */
[----:B------:R-:W-:-:S07]  /*1ef0*/  MOV R26, R22 ;  /* 0x00000016001a7202 */ /* 0x000fce0000000f00 */
[----:B------:R-:W-:Y:S05]  /*1f00*/  WARPSYNC.COLLECTIVE R2, `(.L_x_103) ;  /* 0x0000000002087348 */ /* 0x000fea0003c00000 */
[----:B------:R0:W1:Y:S02]  /*1f10*/  SHFL.DOWN P1, R22, R21, R20, R3 ;  /* 0x0800001415167389 */ /* 0x0000640000020003 */
[----:B01----:R-:W-:Y:S05]  /*1f20*/  ENDCOLLECTIVE ;  /* 0x000000000000791b */ /* 0x003fea0003800000 */
.L_x_103:
[----:B------:R-:W-:Y:S01]  /*1f30*/  FADD R26, R27, R26 ;  /* 0x0000001a1b1a7221 */ /* 0x000fe20000000000 */
[----:B------:R-:W-:Y:S01]  /*1f40*/  HFMA2 R20, -RZ, RZ, 0, 1.1920928955078125e-07 ;  /* 0x00000002ff147431 */ /* 0x000fe200000001ff */
[----:B------:R-:W-:Y:S01]  /*1f50*/  MOV R21, R29 ;  /* 0x0000001d00157202 */ /* 0x000fe20000000f00 */
[----:B------:R-:W-:-:S07]  /*1f60*/  IMAD.MOV.U32 R19, RZ, RZ, R22 ;  /* 0x000000ffff137224 */ /* 0x000fce00078e0016 */
[----:B------:R-:W-:Y:S05]  /*1f70*/  WARPSYNC.COLLECTIVE R2, `(.L_x_104) ;  /* 0x0000000002087348 */ /* 0x000fea0003c00000 */
[----:B------:R0:W1:Y:S02]  /*1f80*/  SHFL.DOWN P1, R22, R21, R20, R3 ;  /* 0x0800001415167389 */ /* 0x0000640000020003 */
[----:B01----:R-:W-:Y:S05]  /*1f90*/  ENDCOLLECTIVE ;  /* 0x000000000000791b */ /* 0x003fea0003800000 */
.L_x_104:
[----:B------:R-:W-:Y:S01]  /*1fa0*/  FADD R19, R30, R19 ;  /* 0x000000131e137221 */ /* 0x000fe20000000000 */
[----:B------:R-:W-:Y:S01]  /*1fb0*/  MOV R21, R26 ;  /* 0x0000001a00157202 */ /* 0x000fe20000000f00 */
[----:B------:R-:W-:-:S07]  /*1fc0*/  IMAD.MOV.U32 R0, RZ, RZ, R22 ;  /* 0x000000ffff007224 */ /* 0x000fce00078e0016 */
[----:B------:R-:W-:Y:S05]  /*1fd0*/  WARPSYNC.COLLECTIVE R2, `(.L_x_105) ;  /* 0x0000000002087348 */ /* 0x000fea0003c00000 */
[----:B------:R0:W1:Y:S02]  /*1fe0*/  SHFL.DOWN P1, R22, R21, R20, R3 ;  /* 0x0800001415167389 */ /* 0x0000640000020003 */
[----:B01----:R-:W-:Y:S05]  /*1ff0*/  ENDCOLLECTIVE ;  /* 0x000000000000791b */ /* 0x003fea0003800000 */
.L_x_105:
[----:B------:R-:W-:Y:S01]  /*2000*/  FADD R23, R29, R0 ;  /* 0x000000001d177221 */ /* 0x000fe20000000000 */
[----:B------:R-:W-:Y:S01]  /*2010*/  IMAD.MOV.U32 R21, RZ, RZ, R19 ;  /* 0x000000ffff157224 */ /* 0x000fe200078e0013 */
[----:B------:R-:W-:-:S07]  /*2020*/  MOV R31, R22 ;  /* 0x00000016001f7202 */ /* 0x000fce0000000f00 */
[----:B------:R-:W-:Y:S05]  /*2030*/  WARPSYNC.COLLECTIVE R2, `(.L_x_106) ;  /* 0x0000000002087348 */ /* 0x000fea0003c00000 */
[----:B------:R0:W1:Y:S02]  /*2040*/  SHFL.DOWN P1, R22, R21, R20, R3 ;  /* 0x0800001415167389 */ /* 0x0000640000020003 */
[----:B01----:R-:W-:Y:S05]  /*2050*/  ENDCOLLECTIVE ;  /* 0x000000000000791b */ /* 0x003fea0003800000 */
.L_x_106:
[----:B------:R-:W-:Y:S01]  /*2060*/  FADD R31, R26, R31 ;  /* 0x0000001f1a1f7221 */ /* 0x000fe20000000000 */
[----:B------:R-:W-:Y:S01]  /*2070*/  MOV R21, R23 ;  /* 0x0000001700157202 */ /* 0x000fe20000000f00 */
[----:B------:R-:W-:Y:S01]  /*2080*/  IMAD.MOV.U32 R20, RZ, RZ, 0x1 ;  /* 0x00000001ff147424 */ /* 0x000fe200078e00ff */
[----:B------:R-:W-:-:S07]  /*2090*/  MOV R24, R22 ;  /* 0x0000001600187202 */ /* 0x000fce0000000f00 */
[----:B------:R-:W-:Y:S05]  /*20a0*/  WARPSYNC.COLLECTIVE R2, `(.L_x_107) ;  /* 0x0000000002087348 */ /* 0x000fea0003c00000 */
[----:B------:R0:W1:Y:S02]  /*20b0*/  SHFL.DOWN P1, R22, R21, R20, R3 ;  /* 0x0800001415167389 */ /* 0x0000640000020003 */
[----:B01----:R-:W-:Y:S05]  /*20c0*/  ENDCOLLECTIVE ;  /* 0x000000000000791b */ /* 0x003fea0003800000 */
.L_x_107:
[----:B------:R-:W-:Y:S01]  /*20d0*/  FADD R24, R19, R24 ;  /* 0x0000001813187221 */ /* 0x000fe20000000000 */
[----:B------:R-:W-:Y:S02]  /*20e0*/  MOV R21, R31 ;  /* 0x0000001f00157202 */ /* 0x000fe40000000f00 */
[----:B------:R-:W-:-:S07]  /*20f0*/  MOV R0, R22 ;  /* 0x0000001600007202 */ /* 0x000fce0000000f00 */
[----:B------:R-:W-:Y:S05]  /*2100*/  WARPSYNC.COLLECTIVE R2, `(.L_x_108) ;  /* 0x0000000002087348 */ /* 0x000fea0003c00000 */
[----:B------:R0:W1:Y:S02]  /*2110*/  SHFL.DOWN P1, R22, R21, R20, R3 ;  /* 0x0800001415167389 */ /* 0x0000640000020003 */
[----:B01----:R-:W-:Y:S05]  /*2120*/  ENDCOLLECTIVE ;  /* 0x000000000000791b */ /* 0x003fea0003800000 */
.L_x_108:
[----:B------:R-:W-:Y:S01]  /*2130*/  FADD R0, R23, R0 ;  /* 0x0000000017007221 */ /* 0x000fe20000000000 */
[----:B------:R-:W-:Y:S01]  /*2140*/  MOV R21, R24 ;  /* 0x0000001800157202 */ /* 0x000fe20000000f00 */
[----:B------:R-:W-:-:S07]  /*2150*/  IMAD.MOV.U32 R28, RZ, RZ, R22 ;  /* 0x000000ffff1c7224 */ /* 0x000fce00078e0016 */
[----:B------:R-:W-:Y:S05]  /*2160*/  WARPSYNC.COLLECTIVE R2, `(.L_x_109) ;  /* 0x0000000002087348 */ /* 0x000fea0003c00000 */
[----:B------:R0:W1:Y:S02]  /*2170*/  SHFL.DOWN P1, R22, R21, R20, R3 ;  /* 0x0800001415167389 */ /* 0x0000640000020003 */
[----:B01----:R-:W-:Y:S05]  /*2180*/  ENDCOLLECTIVE ;  /* 0x000000000000791b */ /* 0x003fea0003800000 */
.L_x_109:
[----:B------:R-:W-:Y:S01]  /*2190*/  FADD R28, R31, R28 ;  /* 0x0000001c1f1c7221 */ /* 0x000fe20000000000 */
[----:B------:R-:W-:Y:S06]  /*21a0*/  BRA `(.L_x_110) ;  /* 0xffffffec00087947 */ /* 0x000fec000383ffff */
        .weak           $__internal_0_$__cuda_sm20_sqrt_rn_f32_slowpath
        .type           $__internal_0_$__cuda_sm20_sqrt_rn_f32_slowpath,@function
        .size           $__internal_0_$__cuda_sm20_sqrt_rn_f32_slowpath,($__internal_1_$__cuda_sm3x_div_rn_noftz_f32_slowpath - $__internal_0_$__cuda_sm20_sqrt_rn_f32_slowpath)
$__internal_0_$__cuda_sm20_sqrt_rn_f32_slowpath:
[----:B------:R-:W-:-:S13]  /*21b0*/  LOP3.LUT P0, RZ, R2, 0x7fffffff, RZ, 0xc0, !PT ;  /* 0x7fffffff02ff7812 */ /* 0x000fda000780c0ff */
[----:B------:R-:W-:Y:S01]  /*21c0*/  @!P0 MOV R20, R2 ;  /* 0x0000000200148202 */ /* 0x000fe20000000f00 */
[----:B------:R-:W-:Y:S06]  /*21d0*/  @!P0 BRA `(.L_x_111) ;  /* 0x0000000000408947 */ /* 0x000fec0003800000 */
[----:B------:R-:W-:-:S13]  /*21e0*/  FSETP.GEU.FTZ.AND P0, PT, R2, RZ, PT ;  /* 0x000000ff0200720b */ /* 0x000fda0003f1e000 */
[----:B------:R-:W-:Y:S01]  /*21f0*/  @!P0 IMAD.MOV.U32 R20, RZ, RZ, 0x7fffffff ;  /* 0x7fffffffff148424 */ /* 0x000fe200078e00ff */
[----:B------:R-:W-:Y:S06]  /*2200*/  @!P0 BRA `(.L_x_111) ;  /* 0x0000000000348947 */ /* 0x000fec0003800000 */
[----:B------:R-:W-:-:S13]  /*2210*/  FSETP.GTU.FTZ.AND P0, PT, |R2|, +INF , PT ;  /* 0x7f8000000200780b */ /* 0x000fda0003f1c200 */
[----:B------:R-:W-:Y:S01]  /*2220*/  @P0 FADD.FTZ R20, R2, 1 ;  /* 0x3f80000002140421 */ /* 0x000fe20000010000 */
[----:B------:R-:W-:Y:S06]  /*2230*/  @P0 BRA `(.L_x_111) ;  /* 0x0000000000280947 */ /* 0x000fec0003800000 */
[----:B------:R-:W-:-:S13]  /*2240*/  FSETP.NEU.FTZ.AND P0, PT, |R2|, +INF , PT ;  /* 0x7f8000000200780b */ /* 0x000fda0003f1d200 */
[----:B------:R-:W-:-:S04]  /*2250*/  @P0 FFMA R21, R2, 1.84467440737095516160e+19, RZ ;  /* 0x5f80000002150823 */ /* 0x000fc800000000ff */
[----:B------:R-:W0:Y:S02]  /*2260*/  @P0 MUFU.RSQ R20, R21 ;  /* 0x0000001500140308 */ /* 0x000e240000001400 */
[----:B0-----:R-:W-:Y:S01]  /*2270*/  @P0 FMUL.FTZ R22, R21, R20 ;  /* 0x0000001415160220 */ /* 0x001fe20000410000 */
[----:B------:R-:W-:Y:S01]  /*2280*/  @P0 FMUL.FTZ R24, R20, 0.5 ;  /* 0x3f00000014180820 */ /* 0x000fe20000410000 */
[----:B------:R-:W-:Y:S02]  /*2290*/  @!P0 MOV R20, R2 ;  /* 0x0000000200148202 */ /* 0x000fe40000000f00 */
[----:B------:R-:W-:-:S04]  /*22a0*/  @P0 FADD.FTZ R23, -R22, -RZ ;  /* 0x800000ff16170221 */ /* 0x000fc80000010100 */
[----:B------:R-:W-:-:S04]  /*22b0*/  @P0 FFMA R23, R22, R23, R21 ;  /* 0x0000001716170223 */ /* 0x000fc80000000015 */
[----:B------:R-:W-:-:S04]  /*22c0*/  @P0 FFMA R23, R23, R24, R22 ;  /* 0x0000001817170223 */ /* 0x000fc80000000016 */
[----:B------:R-:W-:-:S07]  /*22d0*/  @P0 FMUL.FTZ R20, R23, 2.3283064365386962891e-10 ;  /* 0x2f80000017140820 */ /* 0x000fce0000410000 */
.L_x_111:
[----:B------:R-:W-:Y:S01]  /*22e0*/  HFMA2 R21, -RZ, RZ, 0, 0 ;  /* 0x00000000ff157431 */ /* 0x000fe200000001ff */
[----:B------:R-:W-:Y:S01]  /*22f0*/  MOV R2, R20 ;  /* 0x0000001400027202 */ /* 0x000fe20000000f00 */
[----:B------:R-:W-:-:S04]  /*2300*/  IMAD.MOV.U32 R20, RZ, RZ, R25 ;  /* 0x000000ffff147224 */ /* 0x000fc800078e0019 */
[----:B------:R-:W-:Y:S05]  /*2310*/  RET.REL.NODEC R20 `(_Z25test_vector_search_kernelP10TestResultP11VectorIndexP11VectorQueryjPjPfS5_) ;  /* 0xffffffdc14387950 */ /* 0x000fea0003c3ffff */
        .weak           $__internal_1_$__cuda_sm3x_div_rn_noftz_f32_slowpath
        .type           $__internal_1_$__cuda_sm3x_div_rn_noftz_f32_slowpath,@function
        .size           $__internal_1_$__cuda_sm3x_div_rn_noftz_f32_slowpath,(.L_x_153 - $__internal_1_$__cuda_sm3x_div_rn_noftz_f32_slowpath)
$__internal_1_$__cuda_sm3x_div_rn_noftz_f32_slowpath:
[----:B------:R-:W-:Y:S01]  /*2320*/  SHF.R.U32.HI R20, RZ, 0x17, R23 ;  /* 0x00000017ff147819 */ /* 0x000fe20000011617 */
[----:B------:R-:W-:Y:S01]  /*2330*/  BSSY.RECONVERGENT B2, `(.L_x_112) ;  /* 0x0000065000027945 */ /* 0x000fe20003800200 */
[----:B------:R-:W-:Y:S02]  /*2340*/  SHF.R.U32.HI R3, RZ, 0x17, R0 ;  /* 0x00000017ff037819 */ /* 0x000fe40000011600 */
[----:B------:R-:W-:Y:S02]  /*2350*/  LOP3.LUT R20, R20, 0xff, RZ, 0xc0, !PT ;  /* 0x000000ff14147812 */ /* 0x000fe400078ec0ff */
[----:B------:R-:W-:Y:S02]  /*2360*/  LOP3.LUT R24, R3, 0xff, RZ, 0xc0, !PT ;  /* 0x000000ff03187812 */ /* 0x000fe400078ec0ff */
[----:B------:R-:W-:Y:S02]  /*2370*/  IADD3 R26, PT, PT, R20, -0x1, RZ ;  /* 0xffffffff141a7810 */ /* 0x000fe40007ffe0ff */
[----:B------:R-:W-:Y:S01]  /*2380*/  MOV R21, R0 ;  /* 0x0000000000157202 */ /* 0x000fe20000000f00 */
[----:B------:R-:W-:Y:S01]  /*2390*/  VIADD R25, R24, 0xffffffff ;  /* 0xffffffff18197836 */ /* 0x000fe20000000000 */
[----:B------:R-:W-:-:S02]  /*23a0*/  ISETP.GT.U32.AND P0, PT, R26, 0xfd, PT ;  /* 0x000000fd1a00780c */ /* 0x000fc40003f04070 */
[----:B------:R-:W-:Y:S02]  /*23b0*/  MOV R22, R23 ;  /* 0x0000001700167202 */ /* 0x000fe40000000f00 */
[----:B------:R-:W-:-:S13]  /*23c0*/  ISETP.GT.U32.OR P0, PT, R25, 0xfd, P0 ;  /* 0x000000fd1900780c */ /* 0x000fda0000704470 */
[----:B------:R-:W-:Y:S01]  /*23d0*/  @!P0 IMAD.MOV.U32 R19, RZ, RZ, RZ ;  /* 0x000000ffff138224 */ /* 0x000fe200078e00ff */
[----:B------:R-:W-:Y:S06]  /*23e0*/  @!P0 BRA `(.L_x_113) ;  /* 0x0000000000608947 */ /* 0x000fec0003800000 */
[----:B------:R-:W-:Y:S02]  /*23f0*/  FSETP.GTU.FTZ.AND P0, PT, |R0|, +INF , PT ;  /* 0x7f8000000000780b */ /* 0x000fe40003f1c200 */
[----:B------:R-:W-:Y:S02]  /*2400*/  FSETP.GTU.FTZ.AND P1, PT, |R23|, +INF , PT ;  /* 0x7f8000001700780b */ /* 0x000fe40003f3c200 */
[----:B------:R-:W-:Y:S02]  /*2410*/  MOV R3, R23 ;  /* 0x0000001700037202 */ /* 0x000fe40000000f00 */
[----:B------:R-:W-:-:S13]  /*2420*/  PLOP3.LUT P0, PT, P0, P1, PT, 0xf8, 0x8f ;  /* 0x00000000008f781c */ /* 0x000fda0000703f70 */
[----:B------:R-:W-:Y:S05]  /*2430*/  @P0 BRA `(.L_x_114) ;  /* 0x00000004004c0947 */ /* 0x000fea0003800000 */
[----:B------:R-:W-:-:S13]  /*2440*/  LOP3.LUT P0, RZ, R22, 0x7fffffff, R21, 0xc8, !PT ;  /* 0x7fffffff16ff7812 */ /* 0x000fda000780c815 */
[----:B------:R-:W-:Y:S05]  /*2450*/  @!P0 BRA `(.L_x_115) ;  /* 0x00000004003c8947 */ /* 0x000fea0003800000 */
[C---:B------:R-:W-:Y:S02]  /*2460*/  FSETP.NEU.FTZ.AND P1, PT, |R0|.reuse, +INF , PT ;  /* 0x7f8000000000780b */ /* 0x040fe40003f3d200 */
[----:B------:R-:W-:Y:S02]  /*2470*/  FSETP.NEU.FTZ.AND P2, PT, |R3|, +INF , PT ;  /* 0x7f8000000300780b */ /* 0x000fe40003f5d200 */
[----:B------:R-:W-:-:S11]  /*2480*/  FSETP.NEU.FTZ.AND P0, PT, |R0|, +INF , PT ;  /* 0x7f8000000000780b */ /* 0x000fd60003f1d200 */
[----:B------:R-:W-:Y:S05]  /*2490*/  @!P2 BRA !P1, `(.L_x_115) ;  /* 0x00000004002ca947 */ /* 0x000fea0004800000 */
[----:B------:R-:W-:-:S04]  /*24a0*/  LOP3.LUT P1, RZ, R21, 0x7fffffff, RZ, 0xc0, !PT ;  /* 0x7fffffff15ff7812 */ /* 0x000fc8000782c0ff */
[----:B------:R-:W-:-:S13]  /*24b0*/  PLOP3.LUT P1, PT, P2, P1, PT, 0x2f, 0xf2 ;  /* 0x0000000000f2781c */ /* 0x000fda0001722577 */
[----:B------:R-:W-:Y:S05]  /*24c0*/  @P1 BRA `(.L_x_116) ;  /* 0x0000000400181947 */ /* 0x000fea0003800000 */
[----:B------:R-:W-:-:S04]  /*24d0*/  LOP3.LUT P1, RZ, R22, 0x7fffffff, RZ, 0xc0, !PT ;  /* 0x7fffffff16ff7812 */ /* 0x000fc8000782c0ff */
[----:B------:R-:W-:-:S13]  /*24e0*/  PLOP3.LUT P0, PT, P0, P1, PT, 0x2f, 0xf2 ;  /* 0x0000000000f2781c */ /* 0x000fda0000702577 */
[----:B------:R-:W-:Y:S05]  /*24f0*/  @P0 BRA `(.L_x_117) ;  /* 0x0000000400000947 */ /* 0x000fea0003800000 */
[----:B------:R-:W-:Y:S02]  /*2500*/  ISETP.GE.AND P0, PT, R25, RZ, PT ;  /* 0x000000ff1900720c */ /* 0x000fe40003f06270 */
[----:B------:R-:W-:-:S11]  /*2510*/  ISETP.GE.AND P1, PT, R26, RZ, PT ;  /* 0x000000ff1a00720c */ /* 0x000fd60003f26270 */
[----:B------:R-:W-:Y:S01]  /*2520*/  @P0 MOV R19, RZ ;  /* 0x000000ff00130202 */ /* 0x000fe20000000f00 */
[----:B------:R-:W-:Y:S02]  /*2530*/  @!P0 IMAD.MOV.U32 R19, RZ, RZ, -0x40 ;  /* 0xffffffc0ff138424 */ /* 0x000fe400078e00ff */
[----:B------:R-:W-:Y:S01]  /*2540*/  @!P0 FFMA R21, R0, 1.84467440737095516160e+19, RZ ;  /* 0x5f80000000158823 */ /* 0x000fe200000000ff */
[----:B------:R-:W-:Y:S02]  /*2550*/  @!P1 FFMA R22, R3, 1.84467440737095516160e+19, RZ ;  /* 0x5f80000003169823 */ /* 0x000fe400000000ff */
[----:B------:R-:W-:-:S07]  /*2560*/  @!P1 IADD3 R19, PT, PT, R19, 0x40, RZ ;  /* 0x0000004013139810 */ /* 0x000fce0007ffe0ff */
.L_x_113:
[----:B------:R-:W-:Y:S01]  /*2570*/  LEA R3, R20, 0xc0800000, 0x17 ;  /* 0xc080000014037811 */ /* 0x000fe200078eb8ff */
[----:B------:R-:W-:Y:S03]  /*2580*/  BSSY.RECONVERGENT B3, `(.L_x_118) ;  /* 0x0000036000037945 */ /* 0x000fe60003800200 */
[----:B------:R-:W-:Y:S01]  /*2590*/  IADD3 R22, PT, PT, -R3, R22, RZ ;  /* 0x0000001603167210 */ /* 0x000fe20007ffe1ff */
[----:B------:R-:W-:-:S03]  /*25a0*/  VIADD R3, R24, 0xffffff81 ;  /* 0xffffff8118037836 */ /* 0x000fc60000000000 */
[----:B------:R-:W0:Y:S01]  /*25b0*/  MUFU.RCP R23, R22 ;  /* 0x0000001600177308 */ /* 0x000e220000001000 */
[----:B------:R-:W-:Y:S01]  /*25c0*/  FADD.FTZ R25, -R22, -RZ ;  /* 0x800000ff16197221 */ /* 0x000fe20000010100 */
[C---:B------:R-:W-:Y:S01]  /*25d0*/  IMAD R0, R3.reuse, -0x800000, R21 ;  /* 0xff80000003007824 */ /* 0x040fe200078e0215 */
[----:B------:R-:W-:-:S04]  /*25e0*/  IADD3 R20, PT, PT, R3, 0x7f, -R20 ;  /* 0x0000007f03147810 */ /* 0x000fc80007ffe814 */
[----:B------:R-:W-:Y:S01]  /*25f0*/  IADD3 R20, PT, PT, R20, R19, RZ ;  /* 0x0000001314147210 */ /* 0x000fe20007ffe0ff */
[----:B0-----:R-:W-:-:S04]  /*2600*/  FFMA R24, R23, R25, 1 ;  /* 0x3f80000017187423 */ /* 0x001fc80000000019 */
[----:B------:R-:W-:-:S04]  /*2610*/  FFMA R26, R23, R24, R23 ;  /* 0x00000018171a7223 */ /* 0x000fc80000000017 */
[----:B------:R-:W-:-:S04]  /*2620*/  FFMA R21, R0, R26, RZ ;  /* 0x0000001a00157223 */ /* 0x000fc800000000ff */
[----:B------:R-:W-:-:S04]  /*2630*/  FFMA R24, R25, R21, R0 ;  /* 0x0000001519187223 */ /* 0x000fc80000000000 */
[----:B------:R-:W-:-:S04]  /*2640*/  FFMA R21, R26, R24, R21 ;  /* 0x000000181a157223 */ /* 0x000fc80000000015 */
[----:B------:R-:W-:-:S04]  /*2650*/  FFMA R24, R25, R21, R0 ;  /* 0x0000001519187223 */ /* 0x000fc80000000000 */
[----:B------:R-:W-:-:S05]  /*2660*/  FFMA R0, R26, R24, R21 ;  /* 0x000000181a007223 */ /* 0x000fca0000000015 */
[----:B------:R-:W-:-:S04]  /*2670*/  SHF.R.U32.HI R3, RZ, 0x17, R0 ;  /* 0x00000017ff037819 */ /* 0x000fc80000011600 */
[----:B------:R-:W-:-:S04]  /*2680*/  LOP3.LUT R3, R3, 0xff, RZ, 0xc0, !PT ;  /* 0x000000ff03037812 */ /* 0x000fc800078ec0ff */
[----:B------:R-:W-:-:S05]  /*2690*/  IADD3 R23, PT, PT, R3, R20, RZ ;  /* 0x0000001403177210 */ /* 0x000fca0007ffe0ff */
[----:B------:R-:W-:-:S05]  /*26a0*/  VIADD R3, R23, 0xffffffff ;  /* 0xffffffff17037836 */ /* 0x000fca0000000000 */
[----:B------:R-:W-:-:S13]  /*26b0*/  ISETP.GE.U32.AND P0, PT, R3, 0xfe, PT ;  /* 0x000000fe0300780c */ /* 0x000fda0003f06070 */
[----:B------:R-:W-:Y:S05]  /*26c0*/  @!P0 BRA `(.L_x_119) ;  /* 0x0000000000808947 */ /* 0x000fea0003800000 */
[----:B------:R-:W-:-:S13]  /*26d0*/  ISETP.GT.AND P0, PT, R23, 0xfe, PT ;  /* 0x000000fe1700780c */ /* 0x000fda0003f04270 */
[----:B------:R-:W-:Y:S05]  /*26e0*/  @P0 BRA `(.L_x_120) ;  /* 0x00000000006c0947 */ /* 0x000fea0003800000 */
[----:B------:R-:W-:-:S13]  /*26f0*/  ISETP.GE.AND P0, PT, R23, 0x1, PT ;  /* 0x000000011700780c */ /* 0x000fda0003f06270 */
[----:B------:R-:W-:Y:S05]  /*2700*/  @P0 BRA `(.L_x_121) ;  /* 0x0000000000740947 */ /* 0x000fea0003800000 */
[----:B------:R-:W-:Y:S02]  /*2710*/  ISETP.GE.AND P0, PT, R23, -0x18, PT ;  /* 0xffffffe81700780c */ /* 0x000fe40003f06270 */
[----:B------:R-:W-:-:S11]  /*2720*/  LOP3.LUT R0, R0, 0x80000000, RZ, 0xc0, !PT ;  /* 0x8000000000007812 */ /* 0x000fd600078ec0ff */
[----:B------:R-:W-:Y:S05]  /*2730*/  @!P0 BRA `(.L_x_121) ;  /* 0x0000000000688947 */ /* 0x000fea0003800000 */
[CCC-:B------:R-:W-:Y:S01]  /*2740*/  FFMA.RZ R3, R26.reuse, R24.reuse, R21.reuse ;  /* 0x000000181a037223 */ /* 0x1c0fe2000000c015 */
[C---:B------:R-:W-:Y:S01]  /*2750*/  IADD3 R22, PT, PT, R23.reuse, 0x20, RZ ;  /* 0x0000002017167810 */ /* 0x040fe20007ffe0ff */
[CCC-:B------:R-:W-:Y:S01]  /*2760*/  FFMA.RM R20, R26.reuse, R24.reuse, R21.reuse ;  /* 0x000000181a147223 */ /* 0x1c0fe20000004015 */
[----:B------:R-:W-:Y:S02]  /*2770*/  ISETP.NE.AND P2, PT, R23, RZ, PT ;  /* 0x000000ff1700720c */ /* 0x000fe40003f45270 */
[----:B------:R-:W-:Y:S01]  /*2780*/  LOP3.LUT R19, R3, 0x7fffff, RZ, 0xc0, !PT ;  /* 0x007fffff03137812 */ /* 0x000fe200078ec0ff */
[----:B------:R-:W-:Y:S01]  /*2790*/  FFMA.RP R3, R26, R24, R21 ;  /* 0x000000181a037223 */ /* 0x000fe20000008015 */
[----:B------:R-:W-:Y:S02]  /*27a0*/  ISETP.NE.AND P1, PT, R23, RZ, PT ;  /* 0x000000ff1700720c */ /* 0x000fe40003f25270 */
[----:B------:R-:W-:Y:S02]  /*27b0*/  LOP3.LUT R19, R19, 0x800000, RZ, 0xfc, !PT ;  /* 0x0080000013137812 */ /* 0x000fe400078efcff */
[----:B------:R-:W-:-:S02]  /*27c0*/  IADD3 R21, PT, PT, -R23, RZ, RZ ;  /* 0x000000ff17157210 */ /* 0x000fc40007ffe1ff */
[----:B------:R-:W-:Y:S02]  /*27d0*/  SHF.L.U32 R22, R19, R22, RZ ;  /* 0x0000001613167219 */ /* 0x000fe400000006ff */
[----:B------:R-:W-:Y:S02]  /*27e0*/  FSETP.NEU.FTZ.AND P0, PT, R3, R20, PT ;  /* 0x000000140300720b */ /* 0x000fe40003f1d000 */
[----:B------:R-:W-:Y:S02]  /*27f0*/  SEL R20, R21, RZ, P2 ;  /* 0x000000ff15147207 */ /* 0x000fe40001000000 */
[----:B------:R-:W-:Y:S02]  /*2800*/  ISETP.NE.AND P1, PT, R22, RZ, P1 ;  /* 0x000000ff1600720c */ /* 0x000fe40000f25270 */
[----:B------:R-:W-:Y:S02]  /*2810*/  SHF.R.U32.HI R20, RZ, R20, R19 ;  /* 0x00000014ff147219 */ /* 0x000fe40000011613 */
[----:B------:R-:W-:-:S02]  /*2820*/  PLOP3.LUT P0, PT, P0, P1, PT, 0xf8, 0x8f ;  /* 0x00000000008f781c */ /* 0x000fc40000703f70 */
[----:B------:R-:W-:Y:S02]  /*2830*/  SHF.R.U32.HI R22, RZ, 0x1, R20 ;  /* 0x00000001ff167819 */ /* 0x000fe40000011614 */
[----:B------:R-:W-:-:S04]  /*2840*/  SEL R3, RZ, 0x1, !P0 ;  /* 0x00000001ff037807 */ /* 0x000fc80004000000 */
[----:B------:R-:W-:-:S04]  /*2850*/  LOP3.LUT R3, R3, 0x1, R22, 0xf8, !PT ;  /* 0x0000000103037812 */ /* 0x000fc800078ef816 */
[----:B------:R-:W-:-:S05]  /*2860*/  LOP3.LUT R3, R3, R20, RZ, 0xc0, !PT ;  /* 0x0000001403037212 */ /* 0x000fca00078ec0ff */
[----:B------:R-:W-:-:S05]  /*2870*/  IMAD.IADD R3, R22, 0x1, R3 ;  /* 0x0000000116037824 */ /* 0x000fca00078e0203 */
[----:B------:R-:W-:Y:S01]  /*2880*/  LOP3.LUT R0, R3, R0, RZ, 0xfc, !PT ;  /* 0x0000000003007212 */ /* 0x000fe200078efcff */
[----:B------:R-:W-:Y:S06]  /*2890*/  BRA `(.L_x_121) ;  /* 0x0000000000107947 */ /* 0x000fec0003800000 */
.L_x_120:
[----:B------:R-:W-:-:S04]  /*28a0*/  LOP3.LUT R0, R0, 0x80000000, RZ, 0xc0, !PT ;  /* 0x8000000000007812 */ /* 0x000fc800078ec0ff */
[----:B------:R-:W-:Y:S01]  /*28b0*/  LOP3.LUT R0, R0, 0x7f800000, RZ, 0xfc, !PT ;  /* 0x7f80000000007812 */ /* 0x000fe200078efcff */
[----:B------:R-:W-:Y:S06]  /*28c0*/  BRA `(.L_x_121) ;  /* 0x0000000000047947 */ /* 0x000fec0003800000 */
.L_x_119:
[----:B------:R-:W-:-:S07]  /*28d0*/  LEA R0, R20, R0, 0x17 ;  /* 0x0000000014007211 */ /* 0x000fce00078eb8ff */
.L_x_121:
[----:B------:R-:W-:Y:S05]  /*28e0*/  BSYNC.RECONVERGENT B3 ;  /* 0x0000000000037941 */ /* 0x000fea0003800200 */
.L_x_118:
[----:B------:R-:W-:Y:S05]  /*28f0*/  BRA `(.L_x_122) ;  /* 0x0000000000207947 */ /* 0x000fea0003800000 */
.L_x_117:
[----:B------:R-:W-:-:S04]  /*2900*/  LOP3.LUT R0, R22, 0x80000000, R21, 0x48, !PT ;  /* 0x8000000016007812 */ /* 0x000fc800078e4815 */
[----:B------:R-:W-:Y:S01]  /*2910*/  LOP3.LUT R0, R0, 0x7f800000, RZ, 0xfc, !PT ;  /* 0x7f80000000007812 */ /* 0x000fe200078efcff */
[----:B------:R-:W-:Y:S06]  /*2920*/  BRA `(.L_x_122) ;  /* 0x0000000000147947 */ /* 0x000fec0003800000 */
.L_x_116:
[----:B------:R-:W-:Y:S01]  /*2930*/  LOP3.LUT R0, R22, 0x80000000, R21, 0x48, !PT ;  /* 0x8000000016007812 */ /* 0x000fe200078e4815 */
[----:B------:R-:W-:Y:S06]  /*2940*/  BRA `(.L_x_122) ;  /* 0x00000000000c7947 */ /* 0x000fec0003800000 */
.L_x_115:
[----:B------:R-:W0:Y:S01]  /*2950*/  MUFU.RSQ R0, -QNAN ;  /* 0xffc0000000007908 */ /* 0x000e220000001400 */
[----:B------:R-:W-:Y:S05]  /*2960*/  BRA `(.L_x_122) ;  /* 0x0000000000047947 */ /* 0x000fea0003800000 */
.L_x_114:
[----:B------:R-:W-:-:S07]  /*2970*/  FADD.FTZ R0, R0, R3 ;  /* 0x0000000300007221 */ /* 0x000fce0000010000 */
.L_x_122:
[----:B------:R-:W-:Y:S05]  /*2980*/  BSYNC.RECONVERGENT B2 ;  /* 0x0000000000027941 */ /* 0x000fea0003800200 */
.L_x_112:
[----:B------:R-:W-:-:S04]  /*2990*/  HFMA2 R3, -RZ, RZ, 0, 0 ;  /* 0x00000000ff037431 */ /* 0x000fc800000001ff */
[----:B0-----:R-:W-:Y:S05]  /*29a0*/  RET.REL.NODEC R2 `(_Z25test_vector_search_kernelP10TestResultP11VectorIndexP11VectorQueryjPjPfS5_) ;  /* 0xffffffd402947950 */ /* 0x001fea0003c3ffff */
.L_x_123:
        /* <DEDUP_REMOVED lines=13> */
.L_x_153:


//--------------------- .text._Z26test_boolean_search_kernelP10TestResultP13InvertedIndexP12BooleanQueryjPjPfS5_ --------------------------
	.section	.text._Z26test_boolean_search_kernelP10TestResultP13InvertedIndexP12BooleanQueryjPjPfS5_,"ax",@progbits
	.align	128
        .global         _Z26test_boolean_search_kernelP10TestResultP13InvertedIndexP12BooleanQueryjPjPfS5_
        .type           _Z26test_boolean_search_kernelP10TestResultP13InvertedIndexP12BooleanQueryjPjPfS5_,@function
        .size           _Z26test_boolean_search_kernelP10TestResultP13InvertedIndexP12BooleanQueryjPjPfS5_,(.L_x_160 - _Z26test_boolean_search_kernelP10TestResultP13InvertedIndexP12BooleanQueryjPjPfS5_)
        .other          _Z26test_boolean_search_kernelP10TestResultP13InvertedIndexP12BooleanQueryjPjPfS5_,@"STO_CUDA_ENTRY STV_DEFAULT"
_Z26test_boolean_search_kernelP10TestResultP13InvertedIndexP12BooleanQueryjPjPfS5_:
.text._Z26test_boolean_search_kernelP10TestResultP13InvertedIndexP12BooleanQueryjPjPfS5_:
        /* <DEDUP_REMOVED lines=8> */
[----:B------:R-:W0:Y:S01]  /*0080*/  S2UR UR5, SR_CgaCtaId ;  /* 0x00000000000579c3 */ /* 0x000e220000008800 */
[----:B------:R-:W1:Y:S01]  /*0090*/  LDCU UR6, c[0x0][0x370] ;  /* 0x00006e00ff0677ac */ /* 0x000e620008000800 */
[----:B------:R-:W-:Y:S01]  /*00a0*/  UMOV UR4, 0x400 ;  /* 0x0000040000047882 */ /* 0x000fe20000000000 */
[----:B------:R-:W2:Y:S01]  /*00b0*/  LDCU.64 UR8, c[0x0][0x358] ;  /* 0x00006b00ff0877ac */ /* 0x000ea20008000a00 */
[----:B-1----:R-:W-:Y:S01]  /*00c0*/  IMAD R13, R0, UR6, RZ ;  /* 0x00000006000d7c24 */ /* 0x002fe2000f8e02ff */
[----:B0-----:R-:W-:-:S06]  /*00d0*/  ULEA UR4, UR5, UR4, 0x18 ;  /* 0x0000000405047291 */ /* 0x001fcc000f8ec0ff */
[----:B------:R-:W-:-:S05]  /*00e0*/  LEA R3, R3, UR4, 0xc ;  /* 0x0000000403037c11 */ /* 0x000fca000f8e60ff */
[----:B--2---:R-:W-:-:S07]  /*00f0*/  IMAD R12, R0, 0x1000, R3 ;  /* 0x00001000000c7824 */ /* 0x004fce00078e0203 */
.L_x_150:
[----:B------:R-:W0:Y:S02]  /*0100*/  LDC.64 R4, c[0x0][0x390] ;  /* 0x0000e400ff047b82 */ /* 0x000e240000000a00 */
[----:B0----5:R-:W-:-:S05]  /*0110*/  IMAD.WIDE.U32 R6, R2, 0x28, R4 ;  /* 0x0000002802067825 */ /* 0x021fca00078e0004 */
[----:B--2---:R-:W2:Y:S01]  /*0120*/  LDG.E R21, desc[UR8][R6.64+0x18] ;  /* 0x0000180806157981 */ /* 0x004ea2000c1e1900 */
[----:B------:R-:W-:Y:S01]  /*0130*/  BSSY.RECONVERGENT B0, `(.L_x_124) ;  /* 0x00000bf000007945 */ /* 0x000fe20003800200 */
[----:B------:R-:W-:Y:S01]  /*0140*/  IMAD.MOV.U32 R20, RZ, RZ, RZ ;  /* 0x000000ffff147224 */ /* 0x000fe200078e00ff */
[----:B--2---:R-:W-:-:S13]  /*0150*/  ISETP.NE.AND P0, PT, R21, RZ, PT ;  /* 0x000000ff1500720c */ /* 0x004fda0003f05270 */
[----:B---3--:R-:W-:Y:S05]  /*0160*/  @!P0 BRA `(.L_x_125) ;  /* 0x0000000800ec8947 */ /* 0x008fea0003800000 */
[----:B------:R-:W0:Y:S01]  /*0170*/  LDC.64 R4, c[0x0][0x388] ;  /* 0x0000e200ff047b82 */ /* 0x000e220000000a00 */
[----:B------:R-:W5:Y:S04]  /*0180*/  LDG.E.64 R6, desc[UR8][R6.64] ;  /* 0x0000000806067981 */ /* 0x000f68000c1e1b00 */
[----:B0-----:R-:W2:Y:S01]  /*0190*/  LDG.E R22, desc[UR8][R4.64+0x10] ;  /* 0x0000100804167981 */ /* 0x001ea2000c1e1900 */
[----:B------:R-:W-:Y:S02]  /*01a0*/  CS2R R8, SRZ ;  /* 0x0000000000087805 */ /* 0x000fe4000001ff00 */
[----:B--2---:R-:W-:-:S13]  /*01b0*/  ISETP.NE.AND P0, PT, R22, RZ, PT ;  /* 0x000000ff1600720c */ /* 0x004fda0003f05270 */
[----:B------:R-:W-:Y:S05]  /*01c0*/  @!P0 BRA `(.L_x_126) ;  /* 0x0000000000588947 */ /* 0x000fea0003800000 */
[----:B------:R-:W5:Y:S04]  /*01d0*/  LDG.E.64 R4, desc[UR8][R4.64+0x8] ;  /* 0x0000080804047981 */ /* 0x000f68000c1e1b00 */
[----:B-----5:R0:W5:Y:S01]  /*01e0*/  LDG.E R14, desc[UR8][R6.64] ;  /* 0x00000008060e7981 */ /* 0x020162000c1e1900 */
[----:B------:R-:W-:Y:S01]  /*01f0*/  HFMA2 R8, -RZ, RZ, 0, 0 ;  /* 0x00000000ff087431 */ /* 0x000fe200000001ff */
[----:B------:R-:W-:Y:S01]  /*0200*/  BSSY.RECONVERGENT B1, `(.L_x_126) ;  /* 0x0000012000017945 */ /* 0x000fe20003800200 */
[----:B------:R-:W-:-:S07]  /*0210*/  IMAD.MOV.U32 R11, RZ, RZ, R22 ;  /* 0x000000ffff0b7224 */ /* 0x000fce00078e0016 */
.L_x_128:
[----:B------:R-:W-:-:S05]  /*0220*/  IMAD.MOV.U32 R10, RZ, RZ, R8 ;  /* 0x000000ffff0a7224 */ /* 0x000fca00078e0008 */
[----:B------:R-:W-:-:S04]  /*0230*/  IADD3 R8, PT, PT, R11, R10, RZ ;  /* 0x0000000a0b087210 */ /* 0x000fc80007ffe0ff */
[----:B------:R-:W-:-:S05]  /*0240*/  SHF.R.U32.HI R15, RZ, 0x1, R8 ;  /* 0x00000001ff0f7819 */ /* 0x000fca0000011608 */
[----:B------:R-:W-:-:S05]  /*0250*/  IMAD.WIDE.U32 R8, R15, 0x4, R4 ;  /* 0x000000040f087825 */ /* 0x000fca00078e0004 */
[----:B------:R1:W2:Y:S02]  /*0260*/  LDG.E R17, desc[UR8][R8.64] ;  /* 0x0000000808117981 */ /* 0x0002a4000c1e1900 */
[----:B-1----:R-:W-:Y:S02]  /*0270*/  IMAD.MOV.U32 R8, RZ, RZ, R15 ;  /* 0x000000ffff087224 */ /* 0x002fe400078e000f */
[----:B------:R-:W-:Y:S01]  /*0280*/  IMAD.MOV.U32 R9, RZ, RZ, RZ ;  /* 0x000000ffff097224 */ /* 0x000fe200078e00ff */
[----:B--2--5:R-:W-:-:S13]  /*0290*/  ISETP.NE.AND P0, PT, R17, R14, PT ;  /* 0x0000000e1100720c */ /* 0x024fda0003f05270 */
[----:B------:R-:W-:Y:S05]  /*02a0*/  @!P0 BRA `(.L_x_127) ;  /* 0x00000000001c8947 */ /* 0x000fea0003800000 */
[----:B------:R-:W-:-:S04]  /*02b0*/  ISETP.GE.U32.AND P0, PT, R17, R14, PT ;  /* 0x0000000e1100720c */ /* 0x000fc80003f06070 */
[----:B------:R-:W-:-:S09]  /*02c0*/  SEL R11, R11, R8, !P0 ;  /* 0x000000080b0b7207 */ /* 0x000fd20004000000 */
[----:B------:R-:W-:-:S04]  /*02d0*/  @!P0 IADD3 R10, PT, PT, R8, 0x1, RZ ;  /* 0x00000001080a8810 */ /* 0x000fc80007ffe0ff */
[----:B------:R-:W-:Y:S01]  /*02e0*/  ISETP.GE.U32.AND P0, PT, R10, R11, PT ;  /* 0x0000000b0a00720c */ /* 0x000fe20003f06070 */
[----:B------:R-:W-:-:S12]  /*02f0*/  IMAD.MOV.U32 R8, RZ, RZ, R10 ;  /* 0x000000ffff087224 */ /* 0x000fd800078e000a */
[----:B------:R-:W-:Y:S05]  /*0300*/  @!P0 BRA `(.L_x_128) ;  /* 0xfffffffc00c48947 */ /* 0x000fea000383ffff */
[----:B------:R-:W-:-:S07]  /*0310*/  CS2R R8, SRZ ;  /* 0x0000000000087805 */ /* 0x000fce000001ff00 */
.L_x_127:
[----:B------:R-:W-:Y:S05]  /*0320*/  BSYNC.RECONVERGENT B1 ;  /* 0x0000000000017941 */ /* 0x000fea0003800200 */
.L_x_126:
[----:B------:R-:W1:Y:S02]  /*0330*/  LDC.64 R4, c[0x0][0x388] ;  /* 0x0000e200ff047b82 */ /* 0x000e640000000a00 */
[----:B-1----:R-:W2:Y:S01]  /*0340*/  LDG.E.64 R4, desc[UR8][R4.64] ;  /* 0x0000000804047981 */ /* 0x002ea2000c1e1b00 */
[----:B------:R-:W-:Y:S02]  /*0350*/  IMAD R9, R9, 0x18, RZ ;  /* 0x0000001809097824 */ /* 0x000fe400078e02ff */
[----:B--2---:R-:W-:-:S04]  /*0360*/  IMAD.WIDE.U32 R14, R8, 0x18, R4 ;  /* 0x00000018080e7825 */ /* 0x004fc800078e0004 */
[----:B------:R-:W-:-:S05]  /*0370*/  IMAD.IADD R15, R15, 0x1, R9 ;  /* 0x000000010f0f7824 */ /* 0x000fca00078e0209 */
[----:B------:R-:W2:Y:S01]  /*0380*/  LDG.E R8, desc[UR8][R14.64+0x10] ;  /* 0x000010080e087981 */ /* 0x000ea2000c1e1900 */
[----:B------:R-:W-:Y:S01]  /*0390*/  BSSY.RECONVERGENT B1, `(.L_x_129) ;  /* 0x0000046000017945 */ /* 0x000fe20003800200 */
[C---:B--2---:R-:W-:Y:S02]  /*03a0*/  ISETP.NE.AND P0, PT, R8.reuse, RZ, PT ;  /* 0x000000ff0800720c */ /* 0x044fe40003f05270 */
[----:B------:R-:W-:-:S11]  /*03b0*/  VIMNMX.U32 R20, PT, PT, R8, 0x400, PT ;  /* 0x0000040008147848 */ /* 0x000fd60003fe0000 */
[----:B------:R-:W-:Y:S05]  /*03c0*/  @!P0 BRA `(.L_x_130) ;  /* 0x0000000400088947 */ /* 0x000fea0003800000 */
[----:B------:R-:W-:Y:S01]  /*03d0*/  ISETP.GE.U32.AND P0, PT, R8, 0x4, PT ;  /* 0x000000040800780c */ /* 0x000fe20003f06070 */
[----:B------:R-:W-:Y:S01]  /*03e0*/  BSSY.RECONVERGENT B2, `(.L_x_131) ;  /* 0x0000029000027945 */ /* 0x000fe20003800200 */
[----:B------:R-:W-:Y:S01]  /*03f0*/  HFMA2 R24, -RZ, RZ, 0, 0 ;  /* 0x00000000ff187431 */ /* 0x000fe200000001ff */
[----:B------:R-:W-:-:S10]  /*0400*/  LOP3.LUT R26, R20, 0x3, RZ, 0xc0, !PT ;  /* 0x00000003141a7812 */ /* 0x000fd400078ec0ff */
[----:B------:R-:W-:Y:S05]  /*0410*/  @!P0 BRA `(.L_x_132) ;  /* 0x0000000000948947 */ /* 0x000fea0003800000 */
[----:B------:R1:W5:Y:S04]  /*0420*/  LDG.E.64 R10, desc[UR8][R14.64] ;  /* 0x000000080e0a7981 */ /* 0x000368000c1e1b00 */
[----:B------:R1:W5:Y:S01]  /*0430*/  LDG.E.64 R8, desc[UR8][R14.64+0x8] ;  /* 0x000008080e087981 */ /* 0x000362000c1e1b00 */
[C---:B------:R-:W-:Y:S01]  /*0440*/  LOP3.LUT R16, R20.reuse, 0x7fc, RZ, 0xc0, !PT ;  /* 0x000007fc14107812 */ /* 0x040fe200078ec0ff */
[----:B------:R-:W-:Y:S01]  /*0450*/  BSSY.RECONVERGENT B3, `(.L_x_132) ;  /* 0x0000021000037945 */ /* 0x000fe20003800200 */
[----:B------:R-:W-:Y:S01]  /*0460*/  IMAD.MOV.U32 R27, RZ, RZ, RZ ;  /* 0x000000ffff1b7224 */ /* 0x000fe200078e00ff */
[----:B------:R-:W-:Y:S01]  /*0470*/  MOV R25, R3 ;  /* 0x0000000300197202 */ /* 0x000fe20000000f00 */
[----:B------:R-:W-:Y:S01]  /*0480*/  IMAD.MOV.U32 R23, RZ, RZ, RZ ;  /* 0x000000ffff177224 */ /* 0x000fe200078e00ff */
[----:B------:R-:W-:Y:S01]  /*0490*/  LOP3.LUT R24, R20, 0x7fc, RZ, 0xc0, !PT ;  /* 0x000007fc14187812 */ /* 0x000fe200078ec0ff */
[----:B------:R-:W-:-:S07]  /*04a0*/  IMAD.MOV R28, RZ, RZ, -R16 ;  /* 0x000000ffff1c7224 */ /* 0x000fce00078e0a10 */
.L_x_133:
[-C--:B-----5:R-:W-:Y:S02]  /*04b0*/  IADD3 R16, P0, PT, R10, R27.reuse, RZ ;  /* 0x0000001b0a107210 */ /* 0x0a0fe40007f1e0ff */
[----:B------:R-:W-:-:S03]  /*04c0*/  IADD3 R18, P1, PT, R8, R27, RZ ;  /* 0x0000001b08127210 */ /* 0x000fc60007f3e0ff */
[----:B------:R-:W-:Y:S01]  /*04d0*/  IMAD.X R17, R11, 0x1, R23, P0 ;  /* 0x000000010b117824 */ /* 0x000fe200000e0617 */
[----:B------:R-:W-:-:S04]  /*04e0*/  IADD3.X R19, PT, PT, R9, R23, RZ, P1, !PT ;  /* 0x0000001709137210 */ /* 0x000fc80000ffe4ff */
[----:B------:R-:W2:Y:S04]  /*04f0*/  LDG.E R30, desc[UR8][R16.64] ;  /* 0x00000008101e7981 */ /* 0x000ea8000c1e1900 */
[----:B---3--:R-:W3:Y:S04]  /*0500*/  LDG.E R29, desc[UR8][R18.64] ;  /* 0x00000008121d7981 */ /* 0x008ee8000c1e1900 */
[----:B------:R-:W4:Y:S04]  /*0510*/  LDG.E R34, desc[UR8][R16.64+0x4] ;  /* 0x0000040810227981 */ /* 0x000f28000c1e1900 */
[----:B------:R-:W4:Y:S04]  /*0520*/  LDG.E R31, desc[UR8][R18.64+0x4] ;  /* 0x00000408121f7981 */ /* 0x000f28000c1e1900 */
[----:B------:R-:W4:Y:S04]  /*0530*/  LDG.E R36, desc[UR8][R16.64+0x8] ;  /* 0x0000080810247981 */ /* 0x000f28000c1e1900 */
[----:B------:R-:W4:Y:S04]  /*0540*/  LDG.E R33, desc[UR8][R18.64+0x8] ;  /* 0x0000080812217981 */ /* 0x000f28000c1e1900 */
[----:B------:R-:W4:Y:S04]  /*0550*/  LDG.E R35, desc[UR8][R16.64+0xc] ;  /* 0x00000c0810237981 */ /* 0x000f28000c1e1900 */
[----:B------:R-:W4:Y:S01]  /*0560*/  LDG.E R37, desc[UR8][R18.64+0xc] ;  /* 0x00000c0812257981 */ /* 0x000f22000c1e1900 */
[----:B------:R-:W-:-:S02]  /*0570*/  IMAD R32, R0, 0x1000, R25 ;  /* 0x0000100000207824 */ /* 0x000fc400078e0219 */
[----:B------:R-:W-:-:S05]  /*0580*/  VIADD R28, R28, 0x4 ;  /* 0x000000041c1c7836 */ /* 0x000fca0000000000 */
[----:B------:R-:W-:Y:S02]  /*0590*/  ISETP.NE.AND P0, PT, R28, RZ, PT ;  /* 0x000000ff1c00720c */ /* 0x000fe40003f05270 */
[----:B------:R-:W-:-:S04]  /*05a0*/  IADD3 R27, P1, PT, R27, 0x10, RZ ;  /* 0x000000101b1b7810 */ /* 0x000fc80007f3e0ff */
[----:B------:R-:W-:Y:S01]  /*05b0*/  IADD3.X R23, PT, PT, RZ, R23, RZ, P1, !PT ;  /* 0x00000017ff177210 */ /* 0x000fe20000ffe4ff */
[----:B--2---:R-:W-:Y:S04]  /*05c0*/  STS [R25], R30 ;  /* 0x0000001e19007388 */ /* 0x004fe80000000800 */
[----:B---3--:R-:W-:Y:S04]  /*05d0*/  STS [R32], R29 ;  /* 0x0000001d20007388 */ /* 0x008fe80000000800 */
[----:B----4-:R-:W-:Y:S04]  /*05e0*/  STS [R25+0x4], R34 ;  /* 0x0000042219007388 */ /* 0x010fe80000000800 */
[----:B------:R-:W-:Y:S04]  /*05f0*/  STS [R32+0x4], R31 ;  /* 0x0000041f20007388 */ /* 0x000fe80000000800 */
[----:B------:R-:W-:Y:S04]  /*0600*/  STS [R25+0x8], R36 ;  /* 0x0000082419007388 */ /* 0x000fe80000000800 */
[----:B------:R-:W-:Y:S04]  /*0610*/  STS [R32+0x8], R33 ;  /* 0x0000082120007388 */ /* 0x000fe80000000800 */
[----:B------:R2:W-:Y:S04]  /*0620*/  STS [R25+0xc], R35 ;  /* 0x00000c2319007388 */ /* 0x0005e80000000800 */
[----:B------:R3:W-:Y:S01]  /*0630*/  STS [R32+0xc], R37 ;  /* 0x00000c2520007388 */ /* 0x0007e20000000800 */
[----:B--2---:R-:W-:Y:S01]  /*0640*/  VIADD R25, R25, 0x10 ;  /* 0x0000001019197836 */ /* 0x004fe20000000000 */
[----:B------:R-:W-:Y:S06]  /*0650*/  @P0 BRA `(.L_x_133) ;  /* 0xfffffffc00940947 */ /* 0x000fec000383ffff */
[----:B------:R-:W-:Y:S05]  /*0660*/  BSYNC.RECONVERGENT B3 ;  /* 0x0000000000037941 */ /* 0x000fea0003800200 */
.L_x_132:
[----:B------:R-:W-:Y:S05]  /*0670*/  BSYNC.RECONVERGENT B2 ;  /* 0x0000000000027941 */ /* 0x000fea0003800200 */
.L_x_131:
[----:B------:R-:W-:-:S13]  /*0680*/  ISETP.NE.AND P0, PT, R26, RZ, PT ;  /* 0x000000ff1a00720c */ /* 0x000fda0003f05270 */
[----:B------:R-:W-:Y:S05]  /*0690*/  @!P0 BRA `(.L_x_130) ;  /* 0x0000000000548947 */ /* 0x000fea0003800000 */
[----:B------:R-:W2:Y:S04]  /*06a0*/  LDG.E.64 R8, desc[UR8][R14.64] ;  /* 0x000000080e087981 */ /* 0x000ea8000c1e1b00 */
[----:B------:R-:W4:Y:S01]  /*06b0*/  LDG.E.64 R10, desc[UR8][R14.64+0x8] ;  /* 0x000008080e0a7981 */ /* 0x000f22000c1e1b00 */
[----:B--2---:R-:W-:-:S04]  /*06c0*/  IMAD.WIDE.U32 R8, R24, 0x4, R8 ;  /* 0x0000000418087825 */ /* 0x004fc800078e0008 */
[C---:B----4-:R-:W-:Y:S01]  /*06d0*/  IMAD.WIDE.U32 R10, R24.reuse, 0x4, R10 ;  /* 0x00000004180a7825 */ /* 0x050fe200078e000a */
[----:B------:R-:W2:Y:S04]  /*06e0*/  LDG.E R16, desc[UR8][R8.64] ;  /* 0x0000000808107981 */ /* 0x000ea8000c1e1900 */
[----:B------:R-:W4:Y:S01]  /*06f0*/  LDG.E R17, desc[UR8][R10.64] ;  /* 0x000000080a117981 */ /* 0x000f22000c1e1900 */
[C---:B------:R-:W-:Y:S01]  /*0700*/  IMAD R19, R24.reuse, 0x4, R3 ;  /* 0x0000000418137824 */ /* 0x040fe200078e0203 */
[----:B------:R-:W-:Y:S02]  /*0710*/  LEA R24, R24, R12, 0x2 ;  /* 0x0000000c18187211 */ /* 0x000fe400078e10ff */
[----:B------:R-:W-:Y:S02]  /*0720*/  ISETP.NE.AND P0, PT, R26, 0x1, PT ;  /* 0x000000011a00780c */ /* 0x000fe40003f05270 */
[----:B--2---:R2:W-:Y:S04]  /*0730*/  STS [R19], R16 ;  /* 0x0000001013007388 */ /* 0x0045e80000000800 */
[----:B----4-:R2:W-:Y:S07]  /*0740*/  STS [R24], R17 ;  /* 0x0000001118007388 */ /* 0x0105ee0000000800 */
[----:B------:R-:W-:Y:S05]  /*0750*/  @!P0 BRA `(.L_x_130) ;  /* 0x0000000000248947 */ /* 0x000fea0003800000 */
[----:B------:R-:W-:Y:S01]  /*0760*/  ISETP.NE.AND P0, PT, R26, 0x2, PT ;  /* 0x000000021a00780c */ /* 0x000fe20003f05270 */
[----:B-1----:R-:W4:Y:S04]  /*0770*/  LDG.E R14, desc[UR8][R8.64+0x4] ;  /* 0x00000408080e7981 */ /* 0x002f28000c1e1900 */
[----:B------:R-:W3:Y:S08]  /*0780*/  LDG.E R15, desc[UR8][R10.64+0x4] ;  /* 0x000004080a0f7981 */ /* 0x000ef0000c1e1900 */
[----:B--2---:R-:W2:Y:S04]  /*0790*/  @P0 LDG.E R16, desc[UR8][R8.64+0x8] ;  /* 0x0000080808100981 */ /* 0x004ea8000c1e1900 */
[----:B------:R-:W2:Y:S04]  /*07a0*/  @P0 LDG.E R17, desc[UR8][R10.64+0x8] ;  /* 0x000008080a110981 */ /* 0x000ea8000c1e1900 */
[----:B----4-:R4:W-:Y:S04]  /*07b0*/  STS [R19+0x4], R14 ;  /* 0x0000040e13007388 */ /* 0x0109e80000000800 */
[----:B---3--:R4:W-:Y:S04]  /*07c0*/  STS [R24+0x4], R15 ;  /* 0x0000040f18007388 */ /* 0x0089e80000000800 */
[----:B--2---:R4:W-:Y:S04]  /*07d0*/  @P0 STS [R19+0x8], R16 ;  /* 0x0000081013000388 */ /* 0x0049e80000000800 */
[----:B------:R4:W-:Y:S02]  /*07e0*/  @P0 STS [R24+0x8], R17 ;  /* 0x0000081118000388 */ /* 0x0009e40000000800 */
.L_x_130:
[----:B------:R-:W-:Y:S05]  /*07f0*/  BSYNC.RECONVERGENT B1 ;  /* 0x0000000000017941 */ /* 0x000fea0003800200 */
.L_x_129:
[----:B------:R-:W-:-:S13]  /*0800*/  ISETP.NE.AND P0, PT, R21, 0x1, PT ;  /* 0x000000011500780c */ /* 0x000fda0003f05270 */
[----:B------:R-:W-:Y:S05]  /*0810*/  @!P0 BRA `(.L_x_125) ;  /* 0x0000000400408947 */ /* 0x000fea0003800000 */
[----:B------:R-:W-:Y:S02]  /*0820*/  IMAD.MOV.U32 R10, RZ, RZ, R20 ;  /* 0x000000ffff0a7224 */ /* 0x000fe400078e0014 */
[----:B------:R-:W-:-:S07]  /*0830*/  IMAD.MOV.U32 R11, RZ, RZ, 0x1 ;  /* 0x00000001ff0b7424 */ /* 0x000fce00078e00ff */
.L_x_144:
[----:B------:R-:W-:Y:S02]  /*0840*/  ISETP.NE.AND P0, PT, R22, RZ, PT ;  /* 0x000000ff1600720c */ /* 0x000fe40003f05270 */
[----:B-1--4-:R-:W-:-:S11]  /*0850*/  CS2R R14, SRZ ;  /* 0x00000000000e7805 */ /* 0x012fd6000001ff00 */
[----:B--2---:R-:W-:Y:S05]  /*0860*/  @!P0 BRA `(.L_x_134) ;  /* 0x0000000000588947 */ /* 0x004fea0003800000 */
[----:B------:R-:W1:Y:S01]  /*0870*/  LDC.64 R8, c[0x0][0x388] ;  /* 0x0000e200ff087b82 */ /* 0x000e620000000a00 */
[----:B-----5:R-:W-:-:S05]  /*0880*/  IMAD.WIDE.U32 R14, R11, 0x4, R6 ;  /* 0x000000040b0e7825 */ /* 0x020fca00078e0006 */
[----:B------:R4:W5:Y:S04]  /*0890*/  LDG.E R18, desc[UR8][R14.64] ;  /* 0x000000080e127981 */ /* 0x000968000c1e1900 */
[----:B-1----:R-:W5:Y:S01]  /*08a0*/  LDG.E.64 R8, desc[UR8][R8.64+0x8] ;  /* 0x0000080808087981 */ /* 0x002f62000c1e1b00 */
[----:B--2---:R-:W-:Y:S01]  /*08b0*/  HFMA2 R16, -RZ, RZ, 0, 0 ;  /* 0x00000000ff107431 */ /* 0x004fe200000001ff */
[----:B------:R-:W-:Y:S01]  /*08c0*/  BSSY.RECONVERGENT B1, `(.L_x_134) ;  /* 0x0000010000017945 */ /* 0x000fe20003800200 */
[----:B----4-:R-:W-:-:S07]  /*08d0*/  IMAD.MOV.U32 R17, RZ, RZ, R22 ;  /* 0x000000ffff117224 */ /* 0x010fce00078e0016 */
.L_x_136:
[----:B------:R-:W-:-:S05]  /*08e0*/  IMAD.IADD R14, R17, 0x1, R16 ;  /* 0x00000001110e7824 */ /* 0x000fca00078e0210 */
[----:B------:R-:W-:-:S05]  /*08f0*/  SHF.R.U32.HI R19, RZ, 0x1, R14 ;  /* 0x00000001ff137819 */ /* 0x000fca000001160e */
[----:B-----5:R-:W-:-:S05]  /*0900*/  IMAD.WIDE.U32 R14, R19, 0x4, R8 ;  /* 0x00000004130e7825 */ /* 0x020fca00078e0008 */
[----:B------:R1:W2:Y:S02]  /*0910*/  LDG.E R23, desc[UR8][R14.64] ;  /* 0x000000080e177981 */ /* 0x0002a4000c1e1900 */
[----:B-1----:R-:W-:Y:S01]  /*0920*/  MOV R14, R19 ;  /* 0x00000013000e7202 */ /* 0x002fe20000000f00 */
[----:B------:R-:W-:Y:S01]  /*0930*/  IMAD.MOV.U32 R15, RZ, RZ, RZ ;  /* 0x000000ffff0f7224 */ /* 0x000fe200078e00ff */
[----:B--2---:R-:W-:-:S13]  /*0940*/  ISETP.NE.AND P0, PT, R23, R18, PT ;  /* 0x000000121700720c */ /* 0x004fda0003f05270 */
[----:B------:R-:W-:Y:S05]  /*0950*/  @!P0 BRA `(.L_x_135) ;  /* 0x0000000000188947 */ /* 0x000fea0003800000 */
[----:B------:R-:W-:-:S04]  /*0960*/  ISETP.GE.U32.AND P0, PT, R23, R18, PT ;  /* 0x000000121700720c */ /* 0x000fc80003f06070 */
[----:B------:R-:W-:-:S09]  /*0970*/  SEL R17, R17, R14, !P0 ;  /* 0x0000000e11117207 */ /* 0x000fd20004000000 */
[----:B------:R-:W-:-:S05]  /*0980*/  @!P0 VIADD R16, R14, 0x1 ;  /* 0x000000010e108836 */ /* 0x000fca0000000000 */
[----:B------:R-:W-:-:S13]  /*0990*/  ISETP.GE.U32.AND P0, PT, R16, R17, PT ;  /* 0x000000111000720c */ /* 0x000fda0003f06070 */
[----:B------:R-:W-:Y:S05]  /*09a0*/  @!P0 BRA `(.L_x_136) ;  /* 0xfffffffc00cc8947 */ /* 0x000fea000383ffff */
[----:B------:R-:W-:-:S07]  /*09b0*/  CS2R R14, SRZ ;  /* 0x00000000000e7805 */ /* 0x000fce000001ff00 */
.L_x_135:
[----:B------:R-:W-:Y:S05]  /*09c0*/  BSYNC.RECONVERGENT B1 ;  /* 0x0000000000017941 */ /* 0x000fea0003800200 */
.L_x_134:
[----:B------:R-:W-:Y:S01]  /*09d0*/  ISETP.NE.AND P0, PT, R10, RZ, PT ;  /* 0x000000ff0a00720c */ /* 0x000fe20003f05270 */
[----:B------:R-:W-:Y:S01]  /*09e0*/  BSSY.RECONVERGENT B1, `(.L_x_137) ;  /* 0x000002e000017945 */ /* 0x000fe20003800200 */
[----:B------:R-:W-:-:S11]  /*09f0*/  MOV R20, RZ ;  /* 0x000000ff00147202 */ /* 0x000fd60000000f00 */
[----:B------:R-:W-:Y:S05]  /*0a00*/  @!P0 BRA `(.L_x_138) ;  /* 0x0000000000ac8947 */ /* 0x000fea0003800000 */
[----:B------:R-:W-:Y:S02]  /*0a10*/  IMAD R15, R15, 0x18, RZ ;  /* 0x000000180f0f7824 */ /* 0x000fe400078e02ff */
[----:B------:R-:W-:-:S04]  /*0a20*/  IMAD.WIDE.U32 R8, R14, 0x18, R4 ;  /* 0x000000180e087825 */ /* 0x000fc800078e0004 */
[----:B------:R-:W-:-:S05]  /*0a30*/  IMAD.IADD R9, R9, 0x1, R15 ;  /* 0x0000000109097824 */ /* 0x000fca00078e020f */
[----:B------:R1:W5:Y:S01]  /*0a40*/  LDG.E R18, desc[UR8][R8.64+0x10] ;  /* 0x0000100808127981 */ /* 0x000362000c1e1900 */
[----:B------:R-:W-:Y:S02]  /*0a50*/  HFMA2 R20, -RZ, RZ, 0, 0 ;  /* 0x00000000ff147431 */ /* 0x000fe400000001ff */
[----:B--2---:R-:W-:-:S07]  /*0a60*/  IMAD.MOV.U32 R19, RZ, RZ, RZ ;  /* 0x000000ffff137224 */ /* 0x004fce00078e00ff */
.L_x_143:
[----:B-----5:R-:W-:Y:S01]  /*0a70*/  ISETP.NE.AND P0, PT, R18, RZ, PT ;  /* 0x000000ff1200720c */ /* 0x020fe20003f05270 */
[----:B------:R-:W-:-:S12]  /*0a80*/  BSSY.RECONVERGENT B2, `(.L_x_139) ;  /* 0x0000020000027945 */ /* 0x000fd80003800200 */
[----:B--2---:R-:W-:Y:S05]  /*0a90*/  @!P0 BRA `(.L_x_140) ;  /* 0x0000000000788947 */ /* 0x004fea0003800000 */
[----:B------:R2:W5:Y:S01]  /*0aa0*/  LDG.E.64 R14, desc[UR8][R8.64] ;  /* 0x00000008080e7981 */ /* 0x000562000c1e1b00 */
[----:B------:R-:W-:Y:S01]  /*0ab0*/  IMAD R16, R19, 0x4, R3 ;  /* 0x0000000413107824 */ /* 0x000fe200078e0203 */
[----:B------:R-:W-:Y:S01]  /*0ac0*/  MOV R23, R18 ;  /* 0x0000001200177202 */ /* 0x000fe20000000f00 */
[----:B------:R-:W-:-:S03]  /*0ad0*/  IMAD.MOV.U32 R17, RZ, RZ, RZ ;  /* 0x000000ffff117224 */ /* 0x000fc600078e00ff */
[----:B------:R2:W4:Y:S04]  /*0ae0*/  LDS R25, [R16] ;  /* 0x0000000010197984 */ /* 0x0005280000000800 */
.L_x_142:
[----:B------:R-:W-:-:S04]  /*0af0*/  IMAD.MOV.U32 R24, RZ, RZ, R17 ;  /* 0x000000ffff187224 */ /* 0x000fc800078e0011 */
[----:B--2---:R-:W-:-:S05]  /*0b00*/  IMAD.IADD R16, R23, 0x1, R24 ;  /* 0x0000000117107824 */ /* 0x004fca00078e0218 */
[----:B------:R-:W-:-:S05]  /*0b10*/  SHF.R.U32.HI R27, RZ, 0x1, R16 ;  /* 0x00000001ff1b7819 */ /* 0x000fca0000011610 */
[----:B-----5:R-:W-:-:S06]  /*0b20*/  IMAD.WIDE.U32 R16, R27, 0x4, R14 ;  /* 0x000000041b107825 */ /* 0x020fcc00078e000e */
[----:B------:R-:W4:Y:S02]  /*0b30*/  LDG.E R16, desc[UR8][R16.64] ;  /* 0x0000000810107981 */ /* 0x000f24000c1e1900 */
[----:B----4-:R-:W-:-:S13]  /*0b40*/  ISETP.NE.AND P0, PT, R16, R25, PT ;  /* 0x000000191000720c */ /* 0x010fda0003f05270 */
[----:B------:R-:W-:Y:S05]  /*0b50*/  @!P0 BRA `(.L_x_141) ;  /* 0x00000000001c8947 */ /* 0x000fea0003800000 */
[----:B------:R-:W-:-:S04]  /*0b60*/  ISETP.GE.U32.AND P0, PT, R16, R25, PT ;  /* 0x000000191000720c */ /* 0x000fc80003f06070 */
[----:B------:R-:W-:-:S09]  /*0b70*/  SEL R23, R23, R27, !P0 ;  /* 0x0000001b17177207 */ /* 0x000fd20004000000 */
[----:B------:R-:W-:-:S04]  /*0b80*/  @!P0 IADD3 R24, PT, PT, R27, 0x1, RZ ;  /* 0x000000011b188810 */ /* 0x000fc80007ffe0ff */
[----:B------:R-:W-:Y:S01]  /*0b90*/  ISETP.GE.U32.AND P0, PT, R24, R23, PT ;  /* 0x000000171800720c */ /* 0x000fe20003f06070 */
[----:B------:R-:W-:-:S12]  /*0ba0*/  IMAD.MOV.U32 R17, RZ, RZ, R24 ;  /* 0x000000ffff117224 */ /* 0x000fd800078e0018 */
[----:B------:R-:W-:Y:S05]  /*0bb0*/  @!P0 BRA `(.L_x_142) ;  /* 0xfffffffc00cc8947 */ /* 0x000fea000383ffff */
[----:B------:R-:W-:Y:S05]  /*0bc0*/  BRA `(.L_x_140) ;  /* 0x00000000002c7947 */ /* 0x000fea0003800000 */
.L_x_141:
[----:B------:R-:W2:Y:S01]  /*0bd0*/  LDG.E.64 R14, desc[UR8][R8.64+0x8] ;  /* 0x00000808080e7981 */ /* 0x000ea2000c1e1b00 */
[----:B------:R-:W-:Y:S01]  /*0be0*/  IMAD R16, R20, 0x4, R3 ;  /* 0x0000000414107824 */ /* 0x000fe200078e0203 */
[----:B------:R-:W-:-:S04]  /*0bf0*/  LEA R17, R19, R12, 0x2 ;  /* 0x0000000c13117211 */ /* 0x000fc800078e10ff */
[----:B------:R-:W-:Y:S04]  /*0c00*/  STS [R16], R25 ;  /* 0x0000001910007388 */ /* 0x000fe80000000800 */
[----:B------:R-:W4:Y:S01]  /*0c10*/  LDS R17, [R17] ;  /* 0x0000000011117984 */ /* 0x000f220000000800 */
[----:B--2---:R-:W-:-:S06]  /*0c20*/  IMAD.WIDE.U32 R14, R27, 0x4, R14 ;  /* 0x000000041b0e7825 */ /* 0x004fcc00078e000e */
[----:B------:R-:W4:Y:S01]  /*0c30*/  LDG.E R14, desc[UR8][R14.64] ;  /* 0x000000080e0e7981 */ /* 0x000f22000c1e1900 */
[C---:B------:R-:W-:Y:S02]  /*0c40*/  IMAD R24, R20.reuse, 0x4, R12 ;  /* 0x0000000414187824 */ /* 0x040fe400078e020c */
[----:B------:R-:W-:Y:S02]  /*0c50*/  VIADD R20, R20, 0x1 ;  /* 0x0000000114147836 */ /* 0x000fe40000000000 */
[----:B----4-:R-:W-:-:S05]  /*0c60*/  FADD R23, R14, R17 ;  /* 0x000000110e177221 */ /* 0x010fca0000000000 */
[----:B------:R2:W-:Y:S02]  /*0c70*/  STS [R24], R23 ;  /* 0x0000001718007388 */ /* 0x0005e40000000800 */
.L_x_140:
[----:B------:R-:W-:Y:S05]  /*0c80*/  BSYNC.RECONVERGENT B2 ;  /* 0x0000000000027941 */ /* 0x000fea0003800200 */
.L_x_139:
[----:B------:R-:W-:-:S04]  /*0c90*/  IADD3 R19, PT, PT, R19, 0x1, RZ ;  /* 0x0000000113137810 */ /* 0x000fc80007ffe0ff */
[----:B------:R-:W-:-:S13]  /*0ca0*/  ISETP.NE.AND P0, PT, R19, R10, PT ;  /* 0x0000000a1300720c */ /* 0x000fda0003f05270 */
[----:B------:R-:W-:Y:S05]  /*0cb0*/  @P0 BRA `(.L_x_143) ;  /* 0xfffffffc006c0947 */ /* 0x000fea000383ffff */
.L_x_138:
[----:B------:R-:W-:Y:S05]  /*0cc0*/  BSYNC.RECONVERGENT B1 ;  /* 0x0000000000017941 */ /* 0x000fea0003800200 */
.L_x_137:
[----:B------:R-:W-:Y:S01]  /*0cd0*/  VIADD R11, R11, 0x1 ;  /* 0x000000010b0b7836 */ /* 0x000fe20000000000 */
[----:B------:R-:W-:Y:S01]  /*0ce0*/  ISETP.NE.AND P1, PT, R20, RZ, PT ;  /* 0x000000ff1400720c */ /* 0x000fe20003f25270 */
[----:B------:R-:W-:-:S03]  /*0cf0*/  IMAD.MOV.U32 R10, RZ, RZ, R20 ;  /* 0x000000ffff0a7224 */ /* 0x000fc600078e0014 */
[----:B------:R-:W-:-:S13]  /*0d00*/  ISETP.GE.U32.AND P0, PT, R11, R21, PT ;  /* 0x000000150b00720c */ /* 0x000fda0003f06070 */
[----:B------:R-:W-:Y:S05]  /*0d10*/  @!P0 BRA P1, `(.L_x_144) ;  /* 0xfffffff800c88947 */ /* 0x000fea000083ffff */
.L_x_125:
[----:B------:R-:W-:Y:S05]  /*0d20*/  BSYNC.RECONVERGENT B0 ;  /* 0x0000000000007941 */ /* 0x000fea0003800200 */
.L_x_124:
[C---:B------:R-:W-:Y:S01]  /*0d30*/  ISETP.NE.AND P0, PT, R20.reuse, RZ, PT ;  /* 0x000000ff1400720c */ /* 0x040fe20003f05270 */
[----:B------:R-:W-:Y:S01]  /*0d40*/  BSSY.RECONVERGENT B0, `(.L_x_145) ;  /* 0x0000042000007945 */ /* 0x000fe20003800200 */
[----:B-1--4-:R-:W-:-:S11]  /*0d50*/  VIMNMX.U32 R14, PT, PT, R20, 0x64, PT ;  /* 0x00000064140e7848 */ /* 0x012fd60003fe0000 */
[----:B------:R-:W-:Y:S05]  /*0d60*/  @!P0 BRA `(.L_x_146) ;  /* 0x0000000000fc8947 */ /* 0x000fea0003800000 */
[----:B------:R-:W-:Y:S01]  /*0d70*/  ISETP.GE.U32.AND P1, PT, R20, 0x4, PT ;  /* 0x000000041400780c */ /* 0x000fe20003f26070 */
[----:B------:R-:W-:Y:S01]  /*0d80*/  BSSY.RECONVERGENT B1, `(.L_x_147) ;  /* 0x0000024000017945 */ /* 0x000fe20003800200 */
[----:B------:R-:W-:Y:S01]  /*0d90*/  LOP3.LUT R28, R14, 0x3, RZ, 0xc0, !PT ;  /* 0x000000030e1c7812 */ /* 0x000fe200078ec0ff */
[----:B------:R-:W-:-:S03]  /*0da0*/  HFMA2 R15, -RZ, RZ, 0, 0 ;  /* 0x00000000ff0f7431 */ /* 0x000fc600000001ff */
[----:B------:R-:W-:-:S07]  /*0db0*/  ISETP.NE.AND P0, PT, R28, RZ, PT ;  /* 0x000000ff1c00720c */ /* 0x000fce0003f05270 */
[----:B------:R-:W-:Y:S06]  /*0dc0*/  @!P1 BRA `(.L_x_148) ;  /* 0x00000000007c9947 */ /* 0x000fec0003800000 */
[----:B--2---:R-:W1:Y:S01]  /*0dd0*/  LDC.64 R16, c[0x0][0x3a0] ;  /* 0x0000e800ff107b82 */ /* 0x004e620000000a00 */
[----:B------:R-:W-:Y:S01]  /*0de0*/  LOP3.LUT R15, R14, 0x7c, RZ, 0xc0, !PT ;  /* 0x0000007c0e0f7812 */ /* 0x000fe200078ec0ff */
[----:B------:R-:W-:-:S06]  /*0df0*/  IMAD.MOV.U32 R29, RZ, RZ, RZ ;  /* 0x000000ffff1d7224 */ /* 0x000fcc00078e00ff */
[----:B------:R-:W2:Y:S02]  /*0e00*/  LDC.64 R18, c[0x0][0x3a8] ;  /* 0x0000ea00ff127b82 */ /* 0x000ea40000000a00 */
.L_x_149:
[C---:B----4-:R-:W-:Y:S01]  /*0e10*/  IMAD R4, R29.reuse, 0x4, R3 ;  /* 0x000000041d047824 */ /* 0x050fe200078e0203 */
[C---:B------:R-:W-:Y:S01]  /*0e20*/  LEA R8, R29.reuse, R12, 0x2 ;  /* 0x0000000c1d087211 */ /* 0x040fe200078e10ff */
[----:B------:R-:W-:Y:S02]  /*0e30*/  IMAD R21, R2, 0x64, R29 ;  /* 0x0000006402157824 */ /* 0x000fe400078e021d */
[----:B------:R-:W-:Y:S02]  /*0e40*/  VIADD R29, R29, 0x4 ;  /* 0x000000041d1d7836 */ /* 0x000fe40000000000 */
[----:B0----5:R-:W0:Y:S01]  /*0e50*/  LDS.128 R4, [R4] ;  /* 0x0000000004047984 */ /* 0x021e220000000c00 */
[C---:B------:R-:W-:Y:S01]  /*0e60*/  VIADD R23, R21.reuse, 0x1 ;  /* 0x0000000115177836 */ /* 0x040fe20000000000 */
[C---:B------:R-:W-:Y:S01]  /*0e70*/  IADD3 R31, PT, PT, R21.reuse, 0x3, RZ ;  /* 0x00000003151f7810 */ /* 0x040fe20007ffe0ff */
[----:B-1-3--:R-:W-:Y:S01]  /*0e80*/  IMAD.WIDE.U32 R32, R21, 0x4, R16 ;  /* 0x0000000415207825 */ /* 0x00afe200078e0010 */
[----:B------:R-:W1:Y:S01]  /*0e90*/  LDS.128 R8, [R8] ;  /* 0x0000000008087984 */ /* 0x000e620000000c00 */
[----:B------:R-:W-:-:S02]  /*0ea0*/  ISETP.NE.AND P1, PT, R29, R15, PT ;  /* 0x0000000f1d00720c */ /* 0x000fc40003f25270 */
[C---:B------:R-:W-:Y:S02]  /*0eb0*/  VIADD R25, R21.reuse, 0x2 ;  /* 0x0000000215197836 */ /* 0x040fe40000000000 */
[----:B--2---:R-:W-:-:S04]  /*0ec0*/  IMAD.WIDE.U32 R34, R21, 0x4, R18 ;  /* 0x0000000415227825 */ /* 0x004fc800078e0012 */
[----:B------:R-:W-:-:S04]  /*0ed0*/  IMAD.WIDE.U32 R36, R23, 0x4, R16 ;  /* 0x0000000417247825 */ /* 0x000fc800078e0010 */
[----:B------:R-:W-:-:S04]  /*0ee0*/  IMAD.WIDE.U32 R20, R23, 0x4, R18 ;  /* 0x0000000417147825 */ /* 0x000fc800078e0012 */
[----:B------:R-:W-:-:S04]  /*0ef0*/  IMAD.WIDE.U32 R22, R25, 0x4, R16 ;  /* 0x0000000419167825 */ /* 0x000fc800078e0010 */
[----:B------:R-:W-:-:S04]  /*0f00*/  IMAD.WIDE.U32 R24, R25, 0x4, R18 ;  /* 0x0000000419187825 */ /* 0x000fc800078e0012 */
[----:B------:R-:W-:-:S04]  /*0f10*/  IMAD.WIDE.U32 R26, R31, 0x4, R16 ;  /* 0x000000041f1a7825 */ /* 0x000fc800078e0010 */
[----:B------:R-:W-:Y:S01]  /*0f20*/  IMAD.WIDE.U32 R30, R31, 0x4, R18 ;  /* 0x000000041f1e7825 */ /* 0x000fe200078e0012 */
[----:B0-----:R4:W-:Y:S04]  /*0f30*/  STG.E desc[UR8][R32.64], R4 ;  /* 0x0000000420007986 */ /* 0x0019e8000c101908 */
[----:B-1----:R4:W-:Y:S04]  /*0f40*/  STG.E desc[UR8][R34.64], R8 ;  /* 0x0000000822007986 */ /* 0x0029e8000c101908 */
[----:B------:R4:W-:Y:S04]  /*0f50*/  STG.E desc[UR8][R36.64], R5 ;  /* 0x0000000524007986 */ /* 0x0009e8000c101908 */
[----:B------:R4:W-:Y:S04]  /*0f60*/  STG.E desc[UR8][R20.64], R9 ;  /* 0x0000000914007986 */ /* 0x0009e8000c101908 */
[----:B------:R4:W-:Y:S04]  /*0f70*/  STG.E desc[UR8][R22.64], R6 ;  /* 0x0000000616007986 */ /* 0x0009e8000c101908 */
[----:B------:R4:W-:Y:S04]  /*0f80*/  STG.E desc[UR8][R24.64], R10 ;  /* 0x0000000a18007986 */ /* 0x0009e8000c101908 */
[----:B------:R4:W-:Y:S04]  /*0f90*/  STG.E desc[UR8][R26.64], R7 ;  /* 0x000000071a007986 */ /* 0x0009e8000c101908 */
[----:B------:R4:W-:Y:S01]  /*0fa0*/  STG.E desc[UR8][R30.64], R11 ;  /* 0x0000000b1e007986 */ /* 0x0009e2000c101908 */
[----:B------:R-:W-:Y:S05]  /*0fb0*/  @P1 BRA `(.L_x_149) ;  /* 0xfffffffc00941947 */ /* 0x000fea000383ffff */
.L_x_148:
[----:B------:R-:W-:Y:S05]  /*0fc0*/  BSYNC.RECONVERGENT B1 ;  /* 0x0000000000017941 */ /* 0x000fea0003800200 */
.L_x_147:
[----:B------:R-:W-:Y:S05]  /*0fd0*/  @!P0 BRA `(.L_x_146) ;  /* 0x0000000000608947 */ /* 0x000fea0003800000 */
[C---:B----4-:R-:W-:Y:S01]  /*0fe0*/  LEA R4, R15.reuse, R3, 0x2 ;  /* 0x000000030f047211 */ /* 0x050fe200078e10ff */
[----:B------:R-:W-:Y:S01]  /*0ff0*/  IMAD R8, R15, 0x4, R12 ;  /* 0x000000040f087824 */ /* 0x000fe200078e020c */
[----:B--2---:R-:W1:Y:S01]  /*1000*/  LDC.64 R18, c[0x0][0x3a0] ;  /* 0x0000e800ff127b82 */ /* 0x004e620000000a00 */
[----:B------:R-:W-:Y:S01]  /*1010*/  IMAD R15, R2, 0x64, R15 ;  /* 0x00000064020f7824 */ /* 0x000fe200078e020f */
[----:B------:R-:W-:Y:S02]  /*1020*/  ISETP.NE.AND P0, PT, R28, 0x1, PT ;  /* 0x000000011c00780c */ /* 0x000fe40003f05270 */
[----:B0----5:R-:W0:Y:S04]  /*1030*/  LDS.128 R4, [R4] ;  /* 0x0000000004047984 */ /* 0x021e280000000c00 */
[----:B------:R-:W2:Y:S01]  /*1040*/  LDS.128 R8, [R8] ;  /* 0x0000000008087984 */ /* 0x000ea20000000c00 */
[----:B------:R-:W4:Y:S01]  /*1050*/  LDC.64 R16, c[0x0][0x3a8] ;  /* 0x0000ea00ff107b82 */ /* 0x000f220000000a00 */
[----:B-1----:R-:W-:-:S04]  /*1060*/  IMAD.WIDE.U32 R20, R15, 0x4, R18 ;  /* 0x000000040f147825 */ /* 0x002fc800078e0012 */
[----:B----4-:R-:W-:Y:S01]  /*1070*/  IMAD.WIDE.U32 R22, R15, 0x4, R16 ;  /* 0x000000040f167825 */ /* 0x010fe200078e0010 */
[----:B0-----:R1:W-:Y:S04]  /*1080*/  STG.E desc[UR8][R20.64], R4 ;  /* 0x0000000414007986 */ /* 0x0013e8000c101908 */
        /* <DEDUP_REMOVED lines=13> */
.L_x_146:
[----:B------:R-:W-:Y:S05]  /*1160*/  BSYNC.RECONVERGENT B0 ;  /* 0x0000000000007941 */ /* 0x000fea0003800200 */
.L_x_145:
[----:B01--4-:R-:W0:Y:S01]  /*1170*/  LDC.64 R4, c[0x0][0x3b0] ;  /* 0x0000ec00ff047b82 */ /* 0x013e220000000a00 */
[----:B------:R-:W1:Y:S01]  /*1180*/  LDCU UR4, c[0x0][0x398] ;  /* 0x00007300ff0477ac */ /* 0x000e620008000800 */
[----:B0-----:R-:W-:Y:S01]  /*1190*/  IMAD.WIDE.U32 R4, R2, 0x4, R4 ;  /* 0x0000000402047825 */ /* 0x001fe200078e0004 */
[----:B------:R-:W-:-:S04]  /*11a0*/  IADD3 R2, PT, PT, R13, R2, RZ ;  /* 0x000000020d027210 */ /* 0x000fc80007ffe0ff */
[----:B------:R0:W-:Y:S01]  /*11b0*/  STG.E desc[UR8][R4.64], R14 ;  /* 0x0000000e04007986 */ /* 0x0001e2000c101908 */
[----:B-1----:R-:W-:-:S13]  /*11c0*/  ISETP.GE.U32.AND P0, PT, R2, UR4, PT ;  /* 0x0000000402007c0c */ /* 0x002fda000bf06070 */
[----:B0-----:R-:W-:Y:S05]  /*11d0*/  @!P0 BRA `(.L_x_150) ;  /* 0xffffffec00c88947 */ /* 0x001fea000383ffff */
[----:B------:R-:W-:Y:S05]  /*11e0*/  EXIT ;  /* 0x000000000000794d */ /* 0x000fea0003800000 */
.L_x_151:
        /* <DEDUP_REMOVED lines=9> */
.L_x_160:


//--------------------- .nv.shared._ZN3cub18CUB_300001_SM_10006detail8for_each13static_kernelINS2_12policy_hub_t12policy_500_tElN6thrust24THRUST_300001_SM_1000_NS8cuda_cub6__fill7functorIPffEEEEvT0_T1_ --------------------------
	.section	.nv.shared._ZN3cub18CUB_300001_SM_10006detail8for_each13static_kernelINS2_12policy_hub_t12policy_500_tElN6thrust24THRUST_300001_SM_1000_NS8cuda_cub6__fill7functorIPffEEEEvT0_T1_,"aw",@nobits
	.sectionflags	@""
	.align	16
	.zero		1024


//--------------------- .nv.shared.reserved.0     --------------------------
	.section	.nv.shared.reserved.0,"aw",@nobits
	.weak		__nv_reservedSMEM_offset_0_alias
	.size		__nv_reservedSMEM_offset_0_alias, 0, 64
	.other		__nv_reservedSMEM_offset_0_alias,@"STO_CUDA_RESERVED_SHARED STV_DEFAULT"
__nv_reservedSMEM_offset_0_alias:
	.zero		0
	.zero		64


//--------------------- .nv.global                --------------------------
	.section	.nv.global,"aw",@nobits
.nv.global:
	.type		_ZN34_INTERNAL_1e19f29b_4_k_cu_9d5c139f6thrust24THRUST_300001_SM_1000_NS12placeholders2_8E,@object
	.size		_ZN34_INTERNAL_1e19f29b_4_k_cu_9d5c139f6thrust24THRUST_300001_SM_1000_NS12placeholders2_8E,(_ZN34_INTERNAL_1e19f29b_4_k_cu_9d5c139f4cuda3std3__436_GLOBAL__N__1e19f29b_4_k_cu_9d5c139f6ignoreE - _ZN34_INTERNAL_1e19f29b_4_k_cu_9d5c139f6thrust24THRUST_300001_SM_1000_NS12placeholders2_8E)
_ZN34_INTERNAL_1e19f29b_4_k_cu_9d5c139f6thrust24THRUST_300001_SM_1000_NS12placeholders2_8E:
	.zero		1
	.type		_ZN34_INTERNAL_1e19f29b_4_k_cu_9d5c139f4cuda3std3__436_GLOBAL__N__1e19f29b_4_k_cu_9d5c139f6ignoreE,@object
	.size		_ZN34_INTERNAL_1e19f29b_4_k_cu_9d5c139f4cuda3std3__436_GLOBAL__N__1e19f29b_4_k_cu_9d5c139f6ignoreE,(_ZN34_INTERNAL_1e19f29b_4_k_cu_9d5c139f4cuda3std6ranges3__45__cpo4dataE - _ZN34_INTERNAL_1e19f29b_4_k_cu_9d5c139f4cuda3std3__436_GLOBAL__N__1e19f29b_4_k_cu_9d5c139f6ignoreE)
_ZN34_INTERNAL_1e19f29b_4_k_cu_9d5c139f4cuda3std3__436_GLOBAL__N__1e19f29b_4_k_cu_9d5c139f6ignoreE:
	.zero		1
	.type		_ZN34_INTERNAL_1e19f29b_4_k_cu_9d5c139f4cuda3std6ranges3__45__cpo4dataE,@object
	.size		_ZN34_INTERNAL_1e19f29b_4_k_cu_9d5c139f4cuda3std6ranges3__45__cpo4dataE,(_ZN34_INTERNAL_1e19f29b_4_k_cu_9d5c139f6thrust24THRUST_300001_SM_1000_NS6system3cpp3parE - _ZN34_INTERNAL_1e19f29b_4_k_cu_9d5c139f4cuda3std6ranges3__45__cpo4dataE)
_ZN34_INTERNAL_1e19f29b_4_k_cu_9d5c139f4cuda3std6ranges3__45__cpo4dataE:
	.zero		1
	.type		_ZN34_INTERNAL_1e19f29b_4_k_cu_9d5c139f6thrust24THRUST_300001_SM_1000_NS6system3cpp3parE,@object
	.size		_ZN34_INTERNAL_1e19f29b_4_k_cu_9d5c139f6thrust24THRUST_300001_SM_1000_NS6system3cpp3parE,(_ZN34_INTERNAL_1e19f29b_4_k_cu_9d5c139f4cuda3std3__45__cpo5beginE - _ZN34_INTERNAL_1e19f29b_4_k_cu_9d5c139f6thrust24THRUST_300001_SM_1000_NS6system3cpp3parE)
_ZN34_INTERNAL_1e19f29b_4_k_cu_9d5c139f6thrust24THRUST_300001_SM_1000_NS6system3cpp3parE:
	.zero		1
	.type		_ZN34_INTERNAL_1e19f29b_4_k_cu_9d5c139f4cuda3std3__45__cpo5beginE,@object
	.size		_ZN34_INTERNAL_1e19f29b_4_k_cu_9d5c139f4cuda3std3__45__cpo5beginE,(_ZN34_INTERNAL_1e19f29b_4_k_cu_9d5c139f4cuda3std6ranges3__45__cpo5beginE - _ZN34_INTERNAL_1e19f29b_4_k_cu_9d5c139f4cuda3std3__45__cpo5beginE)
_ZN34_INTERNAL_1e19f29b_4_k_cu_9d5c139f4cuda3std3__45__cpo5beginE:
	.zero		1
	.type		_ZN34_INTERNAL_1e19f29b_4_k_cu_9d5c139f4cuda3std6ranges3__45__cpo5beginE,@object
	.size		_ZN34_INTERNAL_1e19f29b_4_k_cu_9d5c139f4cuda3std6ranges3__45__cpo5beginE,(_ZN34_INTERNAL_1e19f29b_4_k_cu_9d5c139f6thrust24THRUST_300001_SM_1000_NS6deviceE - _ZN34_INTERNAL_1e19f29b_4_k_cu_9d5c139f4cuda3std6ranges3__45__cpo5beginE)
_ZN34_INTERNAL_1e19f29b_4_k_cu_9d5c139f4cuda3std6ranges3__45__cpo5beginE:
	.zero		1
	.type		_ZN34_INTERNAL_1e19f29b_4_k_cu_9d5c139f6thrust24THRUST_300001_SM_1000_NS6deviceE,@object
	.size		_ZN34_INTERNAL_1e19f29b_4_k_cu_9d5c139f6thrust24THRUST_300001_SM_1000_NS6deviceE,(_ZN34_INTERNAL_1e19f29b_4_k_cu_9d5c139f4cuda3std3__47nulloptE - _ZN34_INTERNAL_1e19f29b_4_k_cu_9d5c139f6thrust24THRUST_300001_SM_1000_NS6deviceE)
_ZN34_INTERNAL_1e19f29b_4_k_cu_9d5c139f6thrust24THRUST_300001_SM_1000_NS6deviceE:
	.zero		1
	.type		_ZN34_INTERNAL_1e19f29b_4_k_cu_9d5c139f4cuda3std3__47nulloptE,@object
	.size		_ZN34_INTERNAL_1e19f29b_4_k_cu_9d5c139f4cuda3std3__47nulloptE,(_ZN34_INTERNAL_1e19f29b_4_k_cu_9d5c139f4cuda3std6ranges3__45__cpo8distanceE - _ZN34_INTERNAL_1e19f29b_4_k_cu_9d5c139f4cuda3std3__47nulloptE)
_ZN34_INTERNAL_1e19f29b_4_k_cu_9d5c139f4cuda3std3__47nulloptE:
	.zero		1
	.type		_ZN34_INTERNAL_1e19f29b_4_k_cu_9d5c139f4cuda3std6ranges3__45__cpo8distanceE,@object
	.size		_ZN34_INTERNAL_1e19f29b_4_k_cu_9d5c139f4cuda3std6ranges3__45__cpo8distanceE,(_ZN34_INTERNAL_1e19f29b_4_k_cu_9d5c139f6thrust24THRUST_300001_SM_1000_NS12placeholders2_4E - _ZN34_INTERNAL_1e19f29b_4_k_cu_9d5c139f4cuda3std6ranges3__45__cpo8distanceE)
_ZN34_INTERNAL_1e19f29b_4_k_cu_9d5c139f4cuda3std6ranges3__45__cpo8distanceE:
	.zero		1
	.type		_ZN34_INTERNAL_1e19f29b_4_k_cu_9d5c139f6thrust24THRUST_300001_SM_1000_NS12placeholders2_4E,@object
	.size		_ZN34_INTERNAL_1e19f29b_4_k_cu_9d5c139f6thrust24THRUST_300001_SM_1000_NS12placeholders2_4E,(_ZN34_INTERNAL_1e19f29b_4_k_cu_9d5c139f4cuda3std3__45__cpo6rbeginE - _ZN34_INTERNAL_1e19f29b_4_k_cu_9d5c139f6thrust24THRUST_300001_SM_1000_NS12placeholders2_4E)
_ZN34_INTERNAL_1e19f29b_4_k_cu_9d5c139f6thrust24THRUST_300001_SM_1000_NS12placeholders2_4E:
	.zero		1
	.type		_ZN34_INTERNAL_1e19f29b_4_k_cu_9d5c139f4cuda3std3__45__cpo6rbeginE,@object
	.size		_ZN34_INTERNAL_1e19f29b_4_k_cu_9d5c139f4cuda3std3__45__cpo6rbeginE,(_ZN34_INTERNAL_1e19f29b_4_k_cu_9d5c139f4cuda3std6ranges3__45__cpo7advanceE - _ZN34_INTERNAL_1e19f29b_4_k_cu_9d5c139f4cuda3std3__45__cpo6rbeginE)
_ZN34_INTERNAL_1e19f29b_4_k_cu_9d5c139f4cuda3std3__45__cpo6rbeginE:
	.zero		1
	.type		_ZN34_INTERNAL_1e19f29b_4_k_cu_9d5c139f4cuda3std6ranges3__45__cpo7advanceE,@object
	.size		_ZN34_INTERNAL_1e19f29b_4_k_cu_9d5c139f4cuda3std6ranges3__45__cpo7advanceE,(_ZN34_INTERNAL_1e19f29b_4_k_cu_9d5c139f6thrust24THRUST_300001_SM_1000_NS12placeholders3_10E - _ZN34_INTERNAL_1e19f29b_4_k_cu_9d5c139f4cuda3std6ranges3__45__cpo7advanceE)
_ZN34_INTERNAL_1e19f29b_4_k_cu_9d5c139f4cuda3std6ranges3__45__cpo7advanceE:
	.zero		1
	.type		_ZN34_INTERNAL_1e19f29b_4_k_cu_9d5c139f6thrust24THRUST_300001_SM_1000_NS12placeholders3_10E,@object
	.size		_ZN34_INTERNAL_1e19f29b_4_k_cu_9d5c139f6thrust24THRUST_300001_SM_1000_NS12placeholders3_10E,(_ZN34_INTERNAL_1e19f29b_4_k_cu_9d5c139f4cuda3std3__48in_placeE - _ZN34_INTERNAL_1e19f29b_4_k_cu_9d5c139f6thrust24THRUST_300001_SM_1000_NS12placeholders3_10E)
_ZN34_INTERNAL_1e19f29b_4_k_cu_9d5c139f6thrust24THRUST_300001_SM_1000_NS12placeholders3_10E:
	.zero		1
	.type		_ZN34_INTERNAL_1e19f29b_4_k_cu_9d5c139f4cuda3std3__48in_placeE,@object
	.size		_ZN34_INTERNAL_1e19f29b_4_k_cu_9d5c139f4cuda3std3__48in_placeE,(_ZN34_INTERNAL_1e19f29b_4_k_cu_9d5c139f4cuda3std6ranges3__45__cpo4sizeE - _ZN34_INTERNAL_1e19f29b_4_k_cu_9d5c139f4cuda3std3__48in_placeE)
_ZN34_INTERNAL_1e19f29b_4_k_cu_9d5c139f4cuda3std3__48in_placeE:
	.zero		1
	.type		_ZN34_INTERNAL_1e19f29b_4_k_cu_9d5c139f4cuda3std6ranges3__45__cpo4sizeE,@object
	.size		_ZN34_INTERNAL_1e19f29b_4_k_cu_9d5c139f4cuda3std6ranges3__45__cpo4sizeE,(_ZN34_INTERNAL_1e19f29b_4_k_cu_9d5c139f6thrust24THRUST_300001_SM_1000_NS12placeholders2_2E - _ZN34_INTERNAL_1e19f29b_4_k_cu_9d5c139f4cuda3std6ranges3__45__cpo4sizeE)
_ZN34_INTERNAL_1e19f29b_4_k_cu_9d5c139f4cuda3std6ranges3__45__cpo4sizeE:
	.zero		1
	.type		_ZN34_INTERNAL_1e19f29b_4_k_cu_9d5c139f6thrust24THRUST_300001_SM_1000_NS12placeholders2_2E,@object
	.size		_ZN34_INTERNAL_1e19f29b_4_k_cu_9d5c139f6thrust24THRUST_300001_SM_1000_NS12placeholders2_2E,(_ZN34_INTERNAL_1e19f29b_4_k_cu_9d5c139f4cuda3std3__45__cpo6cbeginE - _ZN34_INTERNAL_1e19f29b_4_k_cu_9d5c139f6thrust24THRUST_300001_SM_1000_NS12placeholders2_2E)
_ZN34_INTERNAL_1e19f29b_4_k_cu_9d5c139f6thrust24THRUST_300001_SM_1000_NS12placeholders2_2E:
	.zero		1
	.type		_ZN34_INTERNAL_1e19f29b_4_k_cu_9d5c139f4cuda3std3__45__cpo6cbeginE,@object
	.size		_ZN34_INTERNAL_1e19f29b_4_k_cu_9d5c139f4cuda3std3__45__cpo6cbeginE,(_ZN34_INTERNAL_1e19f29b_4_k_cu_9d5c139f4cuda3std6ranges3__45__cpo6cbeginE - _ZN34_INTERNAL_1e19f29b_4_k_cu_9d5c139f4cuda3std3__45__cpo6cbeginE)
_ZN34_INTERNAL_1e19f29b_4_k_cu_9d5c139f4cuda3std3__45__cpo6cbeginE:
	.zero		1
	.type		_ZN34_INTERNAL_1e19f29b_4_k_cu_9d5c139f4cuda3std6ranges3__45__cpo6cbeginE,@object
	.size		_ZN34_INTERNAL_1e19f29b_4_k_cu_9d5c139f4cuda3std6ranges3__45__cpo6cbeginE,(_ZN34_INTERNAL_1e19f29b_4_k_cu_9d5c139f6thrust24THRUST_300001_SM_1000_NS12placeholders2_6E - _ZN34_INTERNAL_1e19f29b_4_k_cu_9d5c139f4cuda3std6ranges3__45__cpo6cbeginE)
_ZN34_INTERNAL_1e19f29b_4_k_cu_9d5c139f4cuda3std6ranges3__45__cpo6cbeginE:
	.zero		1
	.type		_ZN34_INTERNAL_1e19f29b_4_k_cu_9d5c139f6thrust24THRUST_300001_SM_1000_NS12placeholders2_6E,@object
	.size		_ZN34_INTERNAL_1e19f29b_4_k_cu_9d5c139f6thrust24THRUST_300001_SM_1000_NS12placeholders2_6E,(_ZN34_INTERNAL_1e19f29b_4_k_cu_9d5c139f4cuda3std3__45__cpo7crbeginE - _ZN34_INTERNAL_1e19f29b_4_k_cu_9d5c139f6thrust24THRUST_300001_SM_1000_NS12placeholders2_6E)
_ZN34_INTERNAL_1e19f29b_4_k_cu_9d5c139f6thrust24THRUST_300001_SM_1000_NS12placeholders2_6E:
	.zero		1
	.type		_ZN34_INTERNAL_1e19f29b_4_k_cu_9d5c139f4cuda3std3__45__cpo7crbeginE,@object
	.size		_ZN34_INTERNAL_1e19f29b_4_k_cu_9d5c139f4cuda3std3__45__cpo7crbeginE,(_ZN34_INTERNAL_1e19f29b_4_k_cu_9d5c139f4cuda3std6ranges3__45__cpo4nextE - _ZN34_INTERNAL_1e19f29b_4_k_cu_9d5c139f4cuda3std3__45__cpo7crbeginE)
_ZN34_INTERNAL_1e19f29b_4_k_cu_9d5c139f4cuda3std3__45__cpo7crbeginE:
	.zero		1
	.type		_ZN34_INTERNAL_1e19f29b_4_k_cu_9d5c139f4cuda3std6ranges3__45__cpo4nextE,@object
	.size		_ZN34_INTERNAL_1e19f29b_4_k_cu_9d5c139f4cuda3std6ranges3__45__cpo4nextE,(_ZN34_INTERNAL_1e19f29b_4_k_cu_9d5c139f4cuda3std6ranges3__45__cpo4swapE - _ZN34_INTERNAL_1e19f29b_4_k_cu_9d5c139f4cuda3std6ranges3__45__cpo4nextE)
_ZN34_INTERNAL_1e19f29b_4_k_cu_9d5c139f4cuda3std6ranges3__45__cpo4nextE:
	.zero		1
	.type		_ZN34_INTERNAL_1e19f29b_4_k_cu_9d5c139f4cuda3std6ranges3__45__cpo4swapE,@object
	.size		_ZN34_INTERNAL_1e19f29b_4_k_cu_9d5c139f4cuda3std6ranges3__45__cpo4swapE,(_ZN34_INTERNAL_1e19f29b_4_k_cu_9d5c139f6thrust24THRUST_300001_SM_1000_NS8cuda_cub10par_nosyncE - _ZN34_INTERNAL_1e19f29b_4_k_cu_9d5c139f4cuda3std6ranges3__45__cpo4swapE)
_ZN34_INTERNAL_1e19f29b_4_k_cu_9d5c139f4cuda3std6ranges3__45__cpo4swapE:
	.zero		1
	.type		_ZN34_INTERNAL_1e19f29b_4_k_cu_9d5c139f6thrust24THRUST_300001_SM_1000_NS8cuda_cub10par_nosyncE,@object
	.size		_ZN34_INTERNAL_1e19f29b_4_k_cu_9d5c139f6thrust24THRUST_300001_SM_1000_NS8cuda_cub10par_nosyncE,(_ZN34_INTERNAL_1e19f29b_4_k_cu_9d5c139f6thrust24THRUST_300001_SM_1000_NS3seqE - _ZN34_INTERNAL_1e19f29b_4_k_cu_9d5c139f6thrust24THRUST_300001_SM_1000_NS8cuda_cub10par_nosyncE)
_ZN34_INTERNAL_1e19f29b_4_k_cu_9d5c139f6thrust24THRUST_300001_SM_1000_NS8cuda_cub10par_nosyncE:
	.zero		1
	.type		_ZN34_INTERNAL_1e19f29b_4_k_cu_9d5c139f6thrust24THRUST_300001_SM_1000_NS3seqE,@object
	.size		_ZN34_INTERNAL_1e19f29b_4_k_cu_9d5c139f6thrust24THRUST_300001_SM_1000_NS3seqE,(_ZN34_INTERNAL_1e19f29b_4_k_cu_9d5c139f4cuda3std3__420unreachable_sentinelE - _ZN34_INTERNAL_1e19f29b_4_k_cu_9d5c139f6thrust24THRUST_300001_SM_1000_NS3seqE)
_ZN34_INTERNAL_1e19f29b_4_k_cu_9d5c139f6thrust24THRUST_300001_SM_1000_NS3seqE:
	.zero		1
	.type		_ZN34_INTERNAL_1e19f29b_4_k_cu_9d5c139f4cuda3std3__420unreachable_sentinelE,@object
	.size		_ZN34_INTERNAL_1e19f29b_4_k_cu_9d5c139f4cuda3std3__420unreachable_sentinelE,(_ZN34_INTERNAL_1e19f29b_4_k_cu_9d5c139f4cuda3std6ranges3__45__cpo5ssizeE - _ZN34_INTERNAL_1e19f29b_4_k_cu_9d5c139f4cuda3std3__420unreachable_sentinelE)
_ZN34_INTERNAL_1e19f29b_4_k_cu_9d5c139f4cuda3std3__420unreachable_sentinelE:
	.zero		1
	.type		_ZN34_INTERNAL_1e19f29b_4_k_cu_9d5c139f4cuda3std6ranges3__45__cpo5ssizeE,@object
	.size		_ZN34_INTERNAL_1e19f29b_4_k_cu_9d5c139f4cuda3std6ranges3__45__cpo5ssizeE,(_ZN34_INTERNAL_1e19f29b_4_k_cu_9d5c139f6thrust24THRUST_300001_SM_1000_NS12placeholders2_3E - _ZN34_INTERNAL_1e19f29b_4_k_cu_9d5c139f4cuda3std6ranges3__45__cpo5ssizeE)
_ZN34_INTERNAL_1e19f29b_4_k_cu_9d5c139f4cuda3std6ranges3__45__cpo5ssizeE:
	.zero		1
	.type		_ZN34_INTERNAL_1e19f29b_4_k_cu_9d5c139f6thrust24THRUST_300001_SM_1000_NS12placeholders2_3E,@object
	.size		_ZN34_INTERNAL_1e19f29b_4_k_cu_9d5c139f6thrust24THRUST_300001_SM_1000_NS12placeholders2_3E,(_ZN34_INTERNAL_1e19f29b_4_k_cu_9d5c139f4cuda3std3__45__cpo4cendE - _ZN34_INTERNAL_1e19f29b_4_k_cu_9d5c139f6thrust24THRUST_300001_SM_1000_NS12placeholders2_3E)
_ZN34_INTERNAL_1e19f29b_4_k_cu_9d5c139f6thrust24THRUST_300001_SM_1000_NS12placeholders2_3E:
	.zero		1
	.type		_ZN34_INTERNAL_1e19f29b_4_k_cu_9d5c139f4cuda3std3__45__cpo4cendE,@object
	.size		_ZN34_INTERNAL_1e19f29b_4_k_cu_9d5c139f4cuda3std3__45__cpo4cendE,(_ZN34_INTERNAL_1e19f29b_4_k_cu_9d5c139f4cuda3std6ranges3__45__cpo4cendE - _ZN34_INTERNAL_1e19f29b_4_k_cu_9d5c139f4cuda3std3__45__cpo4cendE)
_ZN34_INTERNAL_1e19f29b_4_k_cu_9d5c139f4cuda3std3__45__cpo4cendE:
	.zero		1
	.type		_ZN34_INTERNAL_1e19f29b_4_k_cu_9d5c139f4cuda3std6ranges3__45__cpo4cendE,@object
	.size		_ZN34_INTERNAL_1e19f29b_4_k_cu_9d5c139f4cuda3std6ranges3__45__cpo4cendE,(_ZN34_INTERNAL_1e19f29b_4_k_cu_9d5c139f6thrust24THRUST_300001_SM_1000_NS12placeholders2_7E - _ZN34_INTERNAL_1e19f29b_4_k_cu_9d5c139f4cuda3std6ranges3__45__cpo4cendE)
_ZN34_INTERNAL_1e19f29b_4_k_cu_9d5c139f4cuda3std6ranges3__45__cpo4cendE:
	.zero		1
	.type		_ZN34_INTERNAL_1e19f29b_4_k_cu_9d5c139f6thrust24THRUST_300001_SM_1000_NS12placeholders2_7E,@object
	.size		_ZN34_INTERNAL_1e19f29b_4_k_cu_9d5c139f6thrust24THRUST_300001_SM_1000_NS12placeholders2_7E,(_ZN34_INTERNAL_1e19f29b_4_k_cu_9d5c139f4cuda3std3__45__cpo5crendE - _ZN34_INTERNAL_1e19f29b_4_k_cu_9d5c139f6thrust24THRUST_300001_SM_1000_NS12placeholders2_7E)
_ZN34_INTERNAL_1e19f29b_4_k_cu_9d5c139f6thrust24THRUST_300001_SM_1000_NS12placeholders2_7E:
	.zero		1
	.type		_ZN34_INTERNAL_1e19f29b_4_k_cu_9d5c139f4cuda3std3__45__cpo5crendE,@object
	.size		_ZN34_INTERNAL_1e19f29b_4_k_cu_9d5c139f4cuda3std3__45__cpo5crendE,(_ZN34_INTERNAL_1e19f29b_4_k_cu_9d5c139f4cuda3std6ranges3__45__cpo4prevE - _ZN34_INTERNAL_1e19f29b_4_k_cu_9d5c139f4cuda3std3__45__cpo5crendE)
_ZN34_INTERNAL_1e19f29b_4_k_cu_9d5c139f4cuda3std3__45__cpo5crendE:
	.zero		1
	.type		_ZN34_INTERNAL_1e19f29b_4_k_cu_9d5c139f4cuda3std6ranges3__45__cpo4prevE,@object
	.size		_ZN34_INTERNAL_1e19f29b_4_k_cu_9d5c139f4cuda3std6ranges3__45__cpo4prevE,(_ZN34_INTERNAL_1e19f29b_4_k_cu_9d5c139f4cuda3std6ranges3__45__cpo9iter_moveE - _ZN34_INTERNAL_1e19f29b_4_k_cu_9d5c139f4cuda3std6ranges3__45__cpo4prevE)
_ZN34_INTERNAL_1e19f29b_4_k_cu_9d5c139f4cuda3std6ranges3__45__cpo4prevE:
	.zero		1
	.type		_ZN34_INTERNAL_1e19f29b_4_k_cu_9d5c139f4cuda3std6ranges3__45__cpo9iter_moveE,@object
	.size		_ZN34_INTERNAL_1e19f29b_4_k_cu_9d5c139f4cuda3std6ranges3__45__cpo9iter_moveE,(_ZN34_INTERNAL_1e19f29b_4_k_cu_9d5c139f6thrust24THRUST_300001_SM_1000_NS6system6detail10sequential3seqE - _ZN34_INTERNAL_1e19f29b_4_k_cu_9d5c139f4cuda3std6ranges3__45__cpo9iter_moveE)
_ZN34_INTERNAL_1e19f29b_4_k_cu_9d5c139f4cuda3std6ranges3__45__cpo9iter_moveE:
	.zero		1
	.type		_ZN34_INTERNAL_1e19f29b_4_k_cu_9d5c139f6thrust24THRUST_300001_SM_1000_NS6system6detail10sequential3seqE,@object
	.size		_ZN34_INTERNAL_1e19f29b_4_k_cu_9d5c139f6thrust24THRUST_300001_SM_1000_NS6system6detail10sequential3seqE,(_ZN34_INTERNAL_1e19f29b_4_k_cu_9d5c139f6thrust24THRUST_300001_SM_1000_NS12placeholders2_9E - _ZN34_INTERNAL_1e19f29b_4_k_cu_9d5c139f6thrust24THRUST_300001_SM_1000_NS6system6detail10sequential3seqE)
_ZN34_INTERNAL_1e19f29b_4_k_cu_9d5c139f6thrust24THRUST_300001_SM_1000_NS6system6detail10sequential3seqE:
	.zero		1
	.type		_ZN34_INTERNAL_1e19f29b_4_k_cu_9d5c139f6thrust24THRUST_300001_SM_1000_NS12placeholders2_9E,@object
	.size		_ZN34_INTERNAL_1e19f29b_4_k_cu_9d5c139f6thrust24THRUST_300001_SM_1000_NS12placeholders2_9E,(_ZN34_INTERNAL_1e19f29b_4_k_cu_9d5c139f4cuda3std3__419piecewise_constructE - _ZN34_INTERNAL_1e19f29b_4_k_cu_9d5c139f6thrust24THRUST_300001_SM_1000_NS12placeholders2_9E)
_ZN34_INTERNAL_1e19f29b_4_k_cu_9d5c139f6thrust24THRUST_300001_SM_1000_NS12placeholders2_9E:
	.zero		1
	.type		_ZN34_INTERNAL_1e19f29b_4_k_cu_9d5c139f4cuda3std3__419piecewise_constructE,@object
	.size		_ZN34_INTERNAL_1e19f29b_4_k_cu_9d5c139f4cuda3std3__419piecewise_constructE,(_ZN34_INTERNAL_1e19f29b_4_k_cu_9d5c139f4cuda3std6ranges3__45__cpo5cdataE - _ZN34_INTERNAL_1e19f29b_4_k_cu_9d5c139f4cuda3std3__419piecewise_constructE)
_ZN34_INTERNAL_1e19f29b_4_k_cu_9d5c139f4cuda3std3__419piecewise_constructE:
	.zero		1
	.type		_ZN34_INTERNAL_1e19f29b_4_k_cu_9d5c139f4cuda3std6ranges3__45__cpo5cdataE,@object
	.size		_ZN34_INTERNAL_1e19f29b_4_k_cu_9d5c139f4cuda3std6ranges3__45__cpo5cdataE,(_ZN34_INTERNAL_1e19f29b_4_k_cu_9d5c139f6thrust24THRUST_300001_SM_1000_NS12placeholders2_1E - _ZN34_INTERNAL_1e19f29b_4_k_cu_9d5c139f4cuda3std6ranges3__45__cpo5cdataE)
_ZN34_INTERNAL_1e19f29b_4_k_cu_9d5c139f4cuda3std6ranges3__45__cpo5cdataE:
	.zero		1
	.type		_ZN34_INTERNAL_1e19f29b_4_k_cu_9d5c139f6thrust24THRUST_300001_SM_1000_NS12placeholders2_1E,@object
	.size		_ZN34_INTERNAL_1e19f29b_4_k_cu_9d5c139f6thrust24THRUST_300001_SM_1000_NS12placeholders2_1E,(_ZN34_INTERNAL_1e19f29b_4_k_cu_9d5c139f4cuda3std3__45__cpo3endE - _ZN34_INTERNAL_1e19f29b_4_k_cu_9d5c139f6thrust24THRUST_300001_SM_1000_NS12placeholders2_1E)
_ZN34_INTERNAL_1e19f29b_4_k_cu_9d5c139f6thrust24THRUST_300001_SM_1000_NS12placeholders2_1E:
	.zero		1
	.type		_ZN34_INTERNAL_1e19f29b_4_k_cu_9d5c139f4cuda3std3__45__cpo3endE,@object
	.size		_ZN34_INTERNAL_1e19f29b_4_k_cu_9d5c139f4cuda3std3__45__cpo3endE,(_ZN34_INTERNAL_1e19f29b_4_k_cu_9d5c139f4cuda3std6ranges3__45__cpo3endE - _ZN34_INTERNAL_1e19f29b_4_k_cu_9d5c139f4cuda3std3__45__cpo3endE)
_ZN34_INTERNAL_1e19f29b_4_k_cu_9d5c139f4cuda3std3__45__cpo3endE:
	.zero		1
	.type		_ZN34_INTERNAL_1e19f29b_4_k_cu_9d5c139f4cuda3std6ranges3__45__cpo3endE,@object
	.size		_ZN34_INTERNAL_1e19f29b_4_k_cu_9d5c139f4cuda3std6ranges3__45__cpo3endE,(_ZN34_INTERNAL_1e19f29b_4_k_cu_9d5c139f6thrust24THRUST_300001_SM_1000_NS12placeholders2_5E - _ZN34_INTERNAL_1e19f29b_4_k_cu_9d5c139f4cuda3std6ranges3__45__cpo3endE)
_ZN34_INTERNAL_1e19f29b_4_k_cu_9d5c139f4cuda3std6ranges3__45__cpo3endE:
	.zero		1
	.type		_ZN34_INTERNAL_1e19f29b_4_k_cu_9d5c139f6thrust24THRUST_300001_SM_1000_NS12placeholders2_5E,@object
	.size		_ZN34_INTERNAL_1e19f29b_4_k_cu_9d5c139f6thrust24THRUST_300001_SM_1000_NS12placeholders2_5E,(_ZN34_INTERNAL_1e19f29b_4_k_cu_9d5c139f4cuda3std3__45__cpo4rendE - _ZN34_INTERNAL_1e19f29b_4_k_cu_9d5c139f6thrust24THRUST_300001_SM_1000_NS12placeholders2_5E)
_ZN34_INTERNAL_1e19f29b_4_k_cu_9d5c139f6thrust24THRUST_300001_SM_1000_NS12placeholders2_5E:
	.zero		1
	.type		_ZN34_INTERNAL_1e19f29b_4_k_cu_9d5c139f4cuda3std3__45__cpo4rendE,@object
	.size		_ZN34_INTERNAL_1e19f29b_4_k_cu_9d5c139f4cuda3std3__45__cpo4rendE,(_ZN34_INTERNAL_1e19f29b_4_k_cu_9d5c139f4cuda3std6ranges3__45__cpo9iter_swapE - _ZN34_INTERNAL_1e19f29b_4_k_cu_9d5c139f4cuda3std3__45__cpo4rendE)
_ZN34_INTERNAL_1e19f29b_4_k_cu_9d5c139f4cuda3std3__45__cpo4rendE:
	.zero		1
	.type		_ZN34_INTERNAL_1e19f29b_4_k_cu_9d5c139f4cuda3std6ranges3__45__cpo9iter_swapE,@object
	.size		_ZN34_INTERNAL_1e19f29b_4_k_cu_9d5c139f4cuda3std6ranges3__45__cpo9iter_swapE,(_ZN34_INTERNAL_1e19f29b_4_k_cu_9d5c139f4cuda3std3__48unexpectE - _ZN34_INTERNAL_1e19f29b_4_k_cu_9d5c139f4cuda3std6ranges3__45__cpo9iter_swapE)
_ZN34_INTERNAL_1e19f29b_4_k_cu_9d5c139f4cuda3std6ranges3__45__cpo9iter_swapE:
	.zero		1
	.type		_ZN34_INTERNAL_1e19f29b_4_k_cu_9d5c139f4cuda3std3__48unexpectE,@object
	.size		_ZN34_INTERNAL_1e19f29b_4_k_cu_9d5c139f4cuda3std3__48unexpectE,(_ZN34_INTERNAL_1e19f29b_4_k_cu_9d5c139f6thrust24THRUST_300001_SM_1000_NS8cuda_cub3parE - _ZN34_INTERNAL_1e19f29b_4_k_cu_9d5c139f4cuda3std3__48unexpectE)
_ZN34_INTERNAL_1e19f29b_4_k_cu_9d5c139f4cuda3std3__48unexpectE:
	.zero		1
	.type		_ZN34_INTERNAL_1e19f29b_4_k_cu_9d5c139f6thrust24THRUST_300001_SM_1000_NS8cuda_cub3parE,@object
	.size		_ZN34_INTERNAL_1e19f29b_4_k_cu_9d5c139f6thrust24THRUST_300001_SM_1000_NS8cuda_cub3parE,(.L_29 - _ZN34_INTERNAL_1e19f29b_4_k_cu_9d5c139f6thrust24THRUST_300001_SM_1000_NS8cuda_cub3parE)
_ZN34_INTERNAL_1e19f29b_4_k_cu_9d5c139f6thrust24THRUST_300001_SM_1000_NS8cuda_cub3parE:
	.zero		1
.L_29:


//--------------------- .nv.shared._ZN3cub18CUB_300001_SM_10006detail8for_each13static_kernelINS2_12policy_hub_t12policy_500_tElN6thrust24THRUST_300001_SM_1000_NS8cuda_cub10__tabulate7functorIPjNS7_6system6detail7generic6detail22compute_sequence_valueIjvEElEEEEvT0_T1_ --------------------------
	.section	.nv.shared._ZN3cub18CUB_300001_SM_10006detail8for_each13static_kernelINS2_12policy_hub_t12policy_500_tElN6thrust24THRUST_300001_SM_1000_NS8cuda_cub10__tabulate7functorIPjNS7_6system6detail7generic6detail22compute_sequence_valueIjvEElEEEEvT0_T1_,"aw",@nobits
	.sectionflags	@""
	.align	16
	.zero		1024


//--------------------- .nv.shared._ZN3cub18CUB_300001_SM_10006detail11EmptyKernelIvEEvv --------------------------
	.section	.nv.shared._ZN3cub18CUB_300001_SM_10006detail11EmptyKernelIvEEvv,"aw",@nobits
	.sectionflags	@""
	.align	16
	.zero		1024


//--------------------- .nv.shared._Z25test_index_updates_kernelP10TestResultP13InvertedIndexPjS3_PfjS3_ --------------------------
	.section	.nv.shared._Z25test_index_updates_kernelP10TestResultP13InvertedIndexPjS3_PfjS3_,"aw",@nobits
	.sectionflags	@""
	.align	16
	.zero		1024


//--------------------- .nv.shared._Z25test_hybrid_search_kernelP10TestResultP13InvertedIndexP11VectorIndexP11HybridQueryjPjPfS7_ --------------------------
	.section	.nv.shared._Z25test_hybrid_search_kernelP10TestResultP13InvertedIndexP11VectorIndexP11HybridQueryjPjPfS7_,"aw",@nobits
	.sectionflags	@""
	.align	16
	.zero		1024


//--------------------- .nv.shared._Z25test_vector_search_kernelP10TestResultP11VectorIndexP11VectorQueryjPjPfS5_ --------------------------
	.section	.nv.shared._Z25test_vector_search_kernelP10TestResultP11VectorIndexP11VectorQueryjPjPfS5_,"aw",@nobits
	.sectionflags	@""
	.align	16
	.zero		1024


//--------------------- .nv.shared._Z26test_boolean_search_kernelP10TestResultP13InvertedIndexP12BooleanQueryjPjPfS5_ --------------------------
	.section	.nv.shared._Z26test_boolean_search_kernelP10TestResultP13InvertedIndexP12BooleanQueryjPjPfS5_,"aw",@nobits
	.sectionflags	@""
	.align	16
	.zero		1024


//--------------------- .nv.constant0._ZN3cub18CUB_300001_SM_10006detail8for_each13static_kernelINS2_12policy_hub_t12policy_500_tElN6thrust24THRUST_300001_SM_1000_NS8cuda_cub6__fill7functorIPffEEEEvT0_T1_ --------------------------
	.section	.nv.constant0._ZN3cub18CUB_300001_SM_10006detail8for_each13static_kernelINS2_12policy_hub_t12policy_500_tElN6thrust24THRUST_300001_SM_1000_NS8cuda_cub6__fill7functorIPffEEEEvT0_T1_,"a",@progbits
	.sectionflags	@""
	.align	4
.nv.constant0._ZN3cub18CUB_300001_SM_10006detail8for_each13static_kernelINS2_12policy_hub_t12policy_500_tElN6thrust24THRUST_300001_SM_1000_NS8cuda_cub6__fill7functorIPffEEEEvT0_T1_:
	.zero		920


//--------------------- .nv.constant0._ZN3cub18CUB_300001_SM_10006detail8for_each13static_kernelINS2_12policy_hub_t12policy_500_tElN6thrust24THRUST_300001_SM_1000_NS8cuda_cub10__tabulate7functorIPjNS7_6system6detail7generic6detail22compute_sequence_valueIjvEElEEEEvT0_T1_ --------------------------
	.section	.nv.constant0._ZN3cub18CUB_300001_SM_10006detail8for_each13static_kernelINS2_12policy_hub_t12policy_500_tElN6thrust24THRUST_300001_SM_1000_NS8cuda_cub10__tabulate7functorIPjNS7_6system6detail7generic6detail22compute_sequence_valueIjvEElEEEEvT0_T1_,"a",@progbits
	.sectionflags	@""
	.align	4
.nv.constant0._ZN3cub18CUB_300001_SM_10006detail8for_each13static_kernelINS2_12policy_hub_t12policy_500_tElN6thrust24THRUST_300001_SM_1000_NS8cuda_cub10__tabulate7functorIPjNS7_6system6detail7generic6detail22compute_sequence_valueIjvEElEEEEvT0_T1_:
	.zero		920


//--------------------- .nv.constant0._ZN3cub18CUB_300001_SM_10006detail11EmptyKernelIvEEvv --------------------------
	.section	.nv.constant0._ZN3cub18CUB_300001_SM_10006detail11EmptyKernelIvEEvv,"a",@progbits
	.sectionflags	@""
	.align	4
.nv.constant0._ZN3cub18CUB_300001_SM_10006detail11EmptyKernelIvEEvv:
	.zero		896


//--------------------- .nv.constant0._Z25test_index_updates_kernelP10TestResultP13InvertedIndexPjS3_PfjS3_ --------------------------
	.section	.nv.constant0._Z25test_index_updates_kernelP10TestResultP13InvertedIndexPjS3_PfjS3_,"a",@progbits
	.sectionflags	@""
	.align	4
.nv.constant0._Z25test_index_updates_kernelP10TestResultP13InvertedIndexPjS3_PfjS3_:
	.zero		952


//--------------------- .nv.constant0._Z25test_hybrid_search_kernelP10TestResultP13InvertedIndexP11VectorIndexP11HybridQueryjPjPfS7_ --------------------------
	.section	.nv.constant0._Z25test_hybrid_search_kernelP10TestResultP13InvertedIndexP11VectorIndexP11HybridQueryjPjPfS7_,"a",@progbits
	.sectionflags	@""
	.align	4
.nv.constant0._Z25test_hybrid_search_kernelP10TestResultP13InvertedIndexP11VectorIndexP11HybridQueryjPjPfS7_:
	.zero		960


//--------------------- .nv.constant0._Z25test_vector_search_kernelP10TestResultP11VectorIndexP11VectorQueryjPjPfS5_ --------------------------
	.section	.nv.constant0._Z25test_vector_search_kernelP10TestResultP11VectorIndexP11VectorQueryjPjPfS5_,"a",@progbits
	.sectionflags	@""
	.align	4
.nv.constant0._Z25test_vector_search_kernelP10TestResultP11VectorIndexP11VectorQueryjPjPfS5_:
	.zero		952


//--------------------- .nv.constant0._Z26test_boolean_search_kernelP10TestResultP13InvertedIndexP12BooleanQueryjPjPfS5_ --------------------------
	.section	.nv.constant0._Z26test_boolean_search_kernelP10TestResultP13InvertedIndexP12BooleanQueryjPjPfS5_,"a",@progbits
	.sectionflags	@""
	.align	4
.nv.constant0._Z26test_boolean_search_kernelP10TestResultP13InvertedIndexP12BooleanQueryjPjPfS5_:
	.zero		952


//--------------------- SYMBOLS --------------------------

	.type		.nv.reservedSmem.offset0,@object
	.size		.nv.reservedSmem.offset0,0x4
	.type		.nv.reservedSmem.cap,@object
	.size		.nv.reservedSmem.cap,0x4
